def attn_fwd(
    Q,
    K,
    V,
    Out,
    Lse,
    sm_scale,
    stride_qz,
    stride_qh,
    stride_qm,
    stride_qk,
    stride_kz,
    stride_kh,
    stride_kn,
    stride_kk,
    stride_vz,
    stride_vh,
    stride_vn,
    stride_vk,
    stride_oz,
    stride_oh,
    stride_om,
    stride_ok,
    seqlen_q,
    seqlen_k,
    BLOCK_M: tl.constexpr,
    BLOCK_N: tl.constexpr,
    HEAD_DIM: tl.constexpr,
    CAUSAL: tl.constexpr,
):
    start_m = tl.program_id(0)
    off_hz = tl.program_id(1)
    q_off = off_hz * stride_qh
    k_off = off_hz * stride_kh
    v_off = off_hz * stride_vh
    offs_m = start_m * BLOCK_M + tl.arange(0, BLOCK_M)
    offs_d = tl.arange(0, HEAD_DIM)
    offs_n = tl.arange(0, BLOCK_N)
    q_ptrs = Q + q_off + offs_m[:, None] * stride_qm + offs_d[None, :] * stride_qk
    k_ptrs = K + k_off + offs_d[:, None] * stride_kk + offs_n[None, :] * stride_kn
    v_ptrs = V + v_off + offs_n[:, None] * stride_vn + offs_d[None, :] * stride_vk
    m_i = tl.full([BLOCK_M], float("-inf"), dtype=tl.float32)
    l_i = tl.zeros([BLOCK_M], dtype=tl.float32) + 1.0
    acc = tl.zeros([BLOCK_M, HEAD_DIM], dtype=tl.float32)
    q = tl.load(q_ptrs)
    acc, l_i, m_i = _attn_fwd_inner(
        acc,
        l_i,
        m_i,
        q,
        k_ptrs,
        v_ptrs,
        sm_scale,
        stride_kn,
        stride_vn,
        start_m,
        seqlen_k,
        BLOCK_M,
        BLOCK_N,
        HEAD_DIM,
        CAUSAL,
    )
    acc = acc / l_i[:, None]
    lse = m_i + tl.math.log2(l_i) / 1.4426950408889634
    o_ptrs = (
        Out
        + off_hz * stride_oh
        + offs_m[:, None] * stride_om
        + offs_d[None, :] * stride_ok
    )
    tl.store(o_ptrs, acc.to(Out.dtype.element_ty))
    tl.store(Lse + off_hz * seqlen_q + offs_m, lse)

# config = {"BLOCK_M": 32, "BLOCK_N": 32, "HEAD_DIM": 512, "arch": "sm_80", "causal": false, "dtype": "bf16", "num_stages": 3, "num_warps": 8}
# arch = sm_80


// ===== COMPILED SASS (sm_80) =====

	.target	sm_80

	.elftype	@"ET_EXEC"


//--------------------- .note.nv.tkinfo           --------------------------
	.section	.note.nv.tkinfo,"",@"SHT_NOTE"
	.sectionflags	@"SHF_NOTE_NV_TKINFO"
	.tkinfo
        /*0018*/ 	.word	0x00000002
        /*0030*/ 	.string	""
        /*0030*/ 	.string	"ptxas"
        /*0030*/ 	.string	"Cuda compilation tools, release 13.0, V13.0.88"
        /*0030*/ 	.string	"Build cuda_13.0.r13.0/compiler.36424714_0"
        /*0030*/ 	.string	"-v  -suppress-debug-info  -lineinfo  -arch sm_80 "



//--------------------- .note.nv.cuinfo           --------------------------
	.section	.note.nv.cuinfo,"",@"SHT_NOTE"
	.sectionflags	@"SHF_NOTE_NV_CUINFO"
        /*0018*/ 	.short	0x0002
        /*001a*/ 	.short	0x0050
        /*001c*/ 	.short	0x0082
	.zero		2


//--------------------- .nv.info                  --------------------------
	.section	.nv.info,"",@"SHT_CUDA_INFO"
	.align	4


	//----- nvinfo : EIATTR_REGCOUNT
	.align		4
        /*0000*/ 	.byte	0x04, 0x2f
        /*0002*/ 	.short	(.L_2 - .L_1)
	.align		4
.L_1:
        /*0004*/ 	.word	index@(attn_fwd)
        /*0008*/ 	.word	0x000000ff


	//----- nvinfo : EIATTR_FRAME_SIZE
	.align		4
.L_2:
        /*000c*/ 	.byte	0x04, 0x11
        /*000e*/ 	.short	(.L_4 - .L_3)
	.align		4
.L_3:
        /*0010*/ 	.word	index@(attn_fwd)
        /*0014*/ 	.word	0x000002b0


	//----- nvinfo : EIATTR_MIN_STACK_SIZE
	.align		4
.L_4:
        /*0018*/ 	.byte	0x04, 0x12
        /*001a*/ 	.short	(.L_6 - .L_5)
	.align		4
.L_5:
        /*001c*/ 	.word	index@(attn_fwd)
        /*0020*/ 	.word	0x000002b0
.L_6:


//--------------------- .nv.info.attn_fwd         --------------------------
	.section	.nv.info.attn_fwd,"",@"SHT_CUDA_INFO"
	.sectionflags	@""
	.align	4


	//----- nvinfo : EIATTR_CUDA_API_VERSION
	.align		4
        /*0000*/ 	.byte	0x04, 0x37
        /*0002*/ 	.short	(.L_8 - .L_7)
.L_7:
        /*0004*/ 	.word	0x00000082


	//----- nvinfo : EIATTR_SW2861232_WAR
	.align		4
.L_8:
        /*0008*/ 	.byte	0x01, 0x35
	.zero		2


	//----- nvinfo : EIATTR_PARAM_CBANK
	.align		4
        /*000c*/ 	.byte	0x04, 0x0a
        /*000e*/ 	.short	(.L_10 - .L_9)
	.align		4
.L_9:
        /*0010*/ 	.word	index@(.nv.constant0.attn_fwd)
        /*0014*/ 	.short	0x0160
        /*0016*/ 	.short	0x0088


	//----- nvinfo : EIATTR_CBANK_PARAM_SIZE
	.align		4
.L_10:
        /*0018*/ 	.byte	0x03, 0x19
        /*001a*/ 	.short	0x0088


	//----- nvinfo : EIATTR_KPARAM_INFO
	.align		4
        /*001c*/ 	.byte	0x04, 0x17
        /*001e*/ 	.short	(.L_12 - .L_11)
.L_11:
        /*0020*/ 	.word	0x00000000
        /*0024*/ 	.short	0x0019
        /*0026*/ 	.short	0x0080
        /*0028*/ 	.byte	0x00, 0xf4, 0x21, 0x00


	//----- nvinfo : EIATTR_KPARAM_INFO
	.align		4
.L_12:
        /*002c*/ 	.byte	0x04, 0x17
        /*002e*/ 	.short	(.L_14 - .L_13)
.L_13:
        /*0030*/ 	.word	0x00000000
        /*0034*/ 	.short	0x0018
        /*0036*/ 	.short	0x0078
        /*0038*/ 	.byte	0x00, 0xf4, 0x21, 0x00


	//----- nvinfo : EIATTR_KPARAM_INFO
	.align		4
.L_14:
        /*003c*/ 	.byte	0x04, 0x17
        /*003e*/ 	.short	(.L_16 - .L_15)
.L_15:
        /*0040*/ 	.word	0x00000000
        /*0044*/ 	.short	0x0017
        /*0046*/ 	.short	0x0070
        /*0048*/ 	.byte	0x00, 0xf0, 0x11, 0x00


	//----- nvinfo : EIATTR_KPARAM_INFO
	.align		4
.L_16:
        /*004c*/ 	.byte	0x04, 0x17
        /*004e*/ 	.short	(.L_18 - .L_17)
.L_17:
        /*0050*/ 	.word	0x00000000
        /*0054*/ 	.short	0x0016
        /*0056*/ 	.short	0x006c
        /*0058*/ 	.byte	0x00, 0xf0, 0x11, 0x00


	//----- nvinfo : EIATTR_KPARAM_INFO
	.align		4
.L_18:
        /*005c*/ 	.byte	0x04, 0x17
        /*005e*/ 	.short	(.L_20 - .L_19)
.L_19:
        /*0060*/ 	.word	0x00000000
        /*0064*/ 	.short	0x0015
        /*0066*/ 	.short	0x0068
        /*0068*/ 	.byte	0x00, 0xf0, 0x11, 0x00


	//----- nvinfo : EIATTR_KPARAM_INFO
	.align		4
.L_20:
        /*006c*/ 	.byte	0x04, 0x17
        /*006e*/ 	.short	(.L_22 - .L_21)
.L_21:
        /*0070*/ 	.word	0x00000000
        /*0074*/ 	.short	0x0014
        /*0076*/ 	.short	0x0064
        /*0078*/ 	.byte	0x00, 0xf0, 0x11, 0x00


	//----- nvinfo : EIATTR_KPARAM_INFO
	.align		4
.L_22:
        /*007c*/ 	.byte	0x04, 0x17
        /*007e*/ 	.short	(.L_24 - .L_23)
.L_23:
        /*0080*/ 	.word	0x00000000
        /*0084*/ 	.short	0x0013
        /*0086*/ 	.short	0x0060
        /*0088*/ 	.byte	0x00, 0xf0, 0x11, 0x00


	//----- nvinfo : EIATTR_KPARAM_INFO
	.align		4
.L_24:
        /*008c*/ 	.byte	0x04, 0x17
        /*008e*/ 	.short	(.L_26 - .L_25)
.L_25:
        /*0090*/ 	.word	0x00000000
        /*0094*/ 	.short	0x0012
        /*0096*/ 	.short	0x005c
        /*0098*/ 	.byte	0x00, 0xf0, 0x11, 0x00


	//----- nvinfo : EIATTR_KPARAM_INFO
	.align		4
.L_26:
        /*009c*/ 	.byte	0x04, 0x17
        /*009e*/ 	.short	(.L_28 - .L_27)
.L_27:
        /*00a0*/ 	.word	0x00000000
        /*00a4*/ 	.short	0x0011
        /*00a6*/ 	.short	0x0058
        /*00a8*/ 	.byte	0x00, 0xf0, 0x11, 0x00


	//----- nvinfo : EIATTR_KPARAM_INFO
	.align		4
.L_28:
        /*00ac*/ 	.byte	0x04, 0x17
        /*00ae*/ 	.short	(.L_30 - .L_29)
.L_29:
        /*00b0*/ 	.word	0x00000000
        /*00b4*/ 	.short	0x0010
        /*00b6*/ 	.short	0x0054
        /*00b8*/ 	.byte	0x00, 0xf0, 0x11, 0x00


	//----- nvinfo : EIATTR_KPARAM_INFO
	.align		4
.L_30:
        /*00bc*/ 	.byte	0x04, 0x17
        /*00be*/ 	.short	(.L_32 - .L_31)
.L_31:
        /*00c0*/ 	.word	0x00000000
        /*00c4*/ 	.short	0x000f
        /*00c6*/ 	.short	0x0050
        /*00c8*/ 	.byte	0x00, 0xf0, 0x11, 0x00


	//----- nvinfo : EIATTR_KPARAM_INFO
	.align		4
.L_32:
        /*00cc*/ 	.byte	0x04, 0x17
        /*00ce*/ 	.short	(.L_34 - .L_33)
.L_33:
        /*00d0*/ 	.word	0x00000000
        /*00d4*/ 	.short	0x000e
        /*00d6*/ 	.short	0x004c
        /*00d8*/ 	.byte	0x00, 0xf0, 0x11, 0x00


	//----- nvinfo : EIATTR_KPARAM_INFO
	.align		4
.L_34:
        /*00dc*/ 	.byte	0x04, 0x17
        /*00de*/ 	.short	(.L_36 - .L_35)
.L_35:
        /*00e0*/ 	.word	0x00000000
        /*00e4*/ 	.short	0x000d
        /*00e6*/ 	.short	0x0048
        /*00e8*/ 	.byte	0x00, 0xf0, 0x11, 0x00


	//----- nvinfo : EIATTR_KPARAM_INFO
	.align		4
.L_36:
        /*00ec*/ 	.byte	0x04, 0x17
        /*00ee*/ 	.short	(.L_38 - .L_37)
.L_37:
        /*00f0*/ 	.word	0x00000000
        /*00f4*/ 	.short	0x000c
        /*00f6*/ 	.short	0x0044
        /*00f8*/ 	.byte	0x00, 0xf0, 0x11, 0x00


	//----- nvinfo : EIATTR_KPARAM_INFO
	.align		4
.L_38:
        /*00fc*/ 	.byte	0x04, 0x17
        /*00fe*/ 	.short	(.L_40 - .L_39)
.L_39:
        /*0100*/ 	.word	0x00000000
        /*0104*/ 	.short	0x000b
        /*0106*/ 	.short	0x0040
        /*0108*/ 	.byte	0x00, 0xf0, 0x11, 0x00


	//----- nvinfo : EIATTR_KPARAM_INFO
	.align		4
.L_40:
        /*010c*/ 	.byte	0x04, 0x17
        /*010e*/ 	.short	(.L_42 - .L_41)
.L_41:
        /*0110*/ 	.word	0x00000000
        /*0114*/ 	.short	0x000a
        /*0116*/ 	.short	0x003c
        /*0118*/ 	.byte	0x00, 0xf0, 0x11, 0x00


	//----- nvinfo : EIATTR_KPARAM_INFO
	.align		4
.L_42:
        /*011c*/ 	.byte	0x04, 0x17
        /*011e*/ 	.short	(.L_44 - .L_43)
.L_43:
        /*0120*/ 	.word	0x00000000
        /*0124*/ 	.short	0x0009
        /*0126*/ 	.short	0x0038
        /*0128*/ 	.byte	0x00, 0xf0, 0x11, 0x00


	//----- nvinfo : EIATTR_KPARAM_INFO
	.align		4
.L_44:
        /*012c*/ 	.byte	0x04, 0x17
        /*012e*/ 	.short	(.L_46 - .L_45)
.L_45:
        /*0130*/ 	.word	0x00000000
        /*0134*/ 	.short	0x0008
        /*0136*/ 	.short	0x0034
        /*0138*/ 	.byte	0x00, 0xf0, 0x11, 0x00


	//----- nvinfo : EIATTR_KPARAM_INFO
	.align		4
.L_46:
        /*013c*/ 	.byte	0x04, 0x17
        /*013e*/ 	.short	(.L_48 - .L_47)
.L_47:
        /*0140*/ 	.word	0x00000000
        /*0144*/ 	.short	0x0007
        /*0146*/ 	.short	0x0030
        /*0148*/ 	.byte	0x00, 0xf0, 0x11, 0x00


	//----- nvinfo : EIATTR_KPARAM_INFO
	.align		4
.L_48:
        /*014c*/ 	.byte	0x04, 0x17
        /*014e*/ 	.short	(.L_50 - .L_49)
.L_49:
        /*0150*/ 	.word	0x00000000
        /*0154*/ 	.short	0x0006
        /*0156*/ 	.short	0x002c
        /*0158*/ 	.byte	0x00, 0xf0, 0x11, 0x00


	//----- nvinfo : EIATTR_KPARAM_INFO
	.align		4
.L_50:
        /*015c*/ 	.byte	0x04, 0x17
        /*015e*/ 	.short	(.L_52 - .L_51)
.L_51:
        /*0160*/ 	.word	0x00000000
        /*0164*/ 	.short	0x0005
        /*0166*/ 	.short	0x0028
        /*0168*/ 	.byte	0x00, 0xf0, 0x11, 0x00


	//----- nvinfo : EIATTR_KPARAM_INFO
	.align		4
.L_52:
        /*016c*/ 	.byte	0x04, 0x17
        /*016e*/ 	.short	(.L_54 - .L_53)
.L_53:
        /*0170*/ 	.word	0x00000000
        /*0174*/ 	.short	0x0004
        /*0176*/ 	.short	0x0020
        /*0178*/ 	.byte	0x00, 0xf4, 0x21, 0x00


	//----- nvinfo : EIATTR_KPARAM_INFO
	.align		4
.L_54:
        /*017c*/ 	.byte	0x04, 0x17
        /*017e*/ 	.short	(.L_56 - .L_55)
.L_55:
        /*0180*/ 	.word	0x00000000
        /*0184*/ 	.short	0x0003
        /*0186*/ 	.short	0x0018
        /*0188*/ 	.byte	0x00, 0xf4, 0x21, 0x00


	//----- nvinfo : EIATTR_KPARAM_INFO
	.align		4
.L_56:
        /*018c*/ 	.byte	0x04, 0x17
        /*018e*/ 	.short	(.L_58 - .L_57)
.L_57:
        /*0190*/ 	.word	0x00000000
        /*0194*/ 	.short	0x0002
        /*0196*/ 	.short	0x0010
        /*0198*/ 	.byte	0x00, 0xf4, 0x21, 0x00


	//----- nvinfo : EIATTR_KPARAM_INFO
	.align		4
.L_58:
        /*019c*/ 	.byte	0x04, 0x17
        /*019e*/ 	.short	(.L_60 - .L_59)
.L_59:
        /*01a0*/ 	.word	0x00000000
        /*01a4*/ 	.short	0x0001
        /*01a6*/ 	.short	0x0008
        /*01a8*/ 	.byte	0x00, 0xf4, 0x21, 0x00


	//----- nvinfo : EIATTR_KPARAM_INFO
	.align		4
.L_60:
        /*01ac*/ 	.byte	0x04, 0x17
        /*01ae*/ 	.short	(.L_62 - .L_61)
.L_61:
        /*01b0*/ 	.word	0x00000000
        /*01b4*/ 	.short	0x0000
        /*01b6*/ 	.short	0x0000
        /*01b8*/ 	.byte	0x00, 0xf4, 0x21, 0x00


	//----- nvinfo : EIATTR_MAXREG_COUNT
	.align		4
.L_62:
        /*01bc*/ 	.byte	0x03, 0x1b
        /*01be*/ 	.short	0x00ff


	//----- nvinfo : EIATTR_NUM_BARRIERS
	.align		4
        /*01c0*/ 	.byte	0x02, 0x4c
        /*01c2*/ 	.byte	0x01
	.zero		1


	//----- nvinfo : EIATTR_ANNOTATIONS
	.align		4
        /*01c4*/ 	.byte	0x04, 0x55
        /*01c6*/ 	.short	(.L_64 - .L_63)


	//   ....[0]....
.L_63:
        /*01c8*/ 	.word	0x00000001
        /*01cc*/ 	.byte	0xf0, 0x1d, 0x00, 0x00, 0x01, 0x00, 0x00, 0x00, 0x30, 0x1e, 0x00, 0x00, 0x01, 0x00, 0x00, 0x00
        /* <DEDUP_REMOVED lines=84> */
        /*071c*/ 	.byte	0xf0, 0x58, 0x00, 0x00, 0x01, 0x00, 0x00, 0x00, 0xb0, 0x59, 0x00, 0x00


	//----- nvinfo : EIATTR_MERCURY_ISA_VERSION
	.align		4
.L_64:
        /*0728*/ 	.byte	0x03, 0x5f
        /*072a*/ 	.short	0x0000


	//----- nvinfo : EIATTR_COOP_GROUP_MASK_REGIDS
	.align		4
        /*072c*/ 	.byte	0x04, 0x29
        /*072e*/ 	.short	(.L_66 - .L_65)


	//   ....[0]....
.L_65:
        /*0730*/ 	.word	0xffffffff


	//   ....[1]....
        /*0734*/ 	.word	0xffffffff


	//   ....[2]....
        /*0738*/ 	.word	0xffffffff


	//   ....[3]....
        /*073c*/ 	.word	0xffffffff


	//   ....[4]....
        /*0740*/ 	.word	0xffffffff


	//   ....[5]....
        /*0744*/ 	.word	0xffffffff


	//   ....[6]....
        /*0748*/ 	.word	0xffffffff


	//   ....[7]....
        /*074c*/ 	.word	0xffffffff


	//   ....[8]....
        /*0750*/ 	.word	0xffffffff


	//   ....[9]....
        /*0754*/ 	.word	0xffffffff


	//   ....[10]....
        /*0758*/ 	.word	0xffffffff


	//   ....[11]....
        /*075c*/ 	.word	0xffffffff


	//   ....[12]....
        /*0760*/ 	.word	0xffffffff


	//   ....[13]....
        /*0764*/ 	.word	0xffffffff


	//   ....[14]....
        /*0768*/ 	.word	0xffffffff


	//   ....[15]....
        /*076c*/ 	.word	0xffffffff


	//   ....[16]....
        /*0770*/ 	.word	0xffffffff


	//   ....[17]....
        /*0774*/ 	.word	0xffffffff


	//   ....[18]....
        /*0778*/ 	.word	0xffffffff


	//   ....[19]....
        /*077c*/ 	.word	0xffffffff


	//----- nvinfo : EIATTR_COOP_GROUP_INSTR_OFFSETS
	.align		4
.L_66:
        /*0780*/ 	.byte	0x04, 0x28
        /*0782*/ 	.short	(.L_68 - .L_67)


	//   ....[0]....
.L_67:
        /*0784*/ 	.word	0x00005290


	//   ....[1]....
        /*0788*/ 	.word	0x000052a0


	//   ....[2]....
        /*078c*/ 	.word	0x000052b0


	//   ....[3]....
        /*0790*/ 	.word	0x000052c0


	//   ....[4]....
        /*0794*/ 	.word	0x00005310


	//   ....[5]....
        /*0798*/ 	.word	0x00005320


	//   ....[6]....
        /*079c*/ 	.word	0x00005330


	//   ....[7]....
        /*07a0*/ 	.word	0x00005340


	//   ....[8]....
        /*07a4*/ 	.word	0x00005400


	//   ....[9]....
        /*07a8*/ 	.word	0x00005420


	//   ....[10]....
        /*07ac*/ 	.word	0x000056a0


	//   ....[11]....
        /*07b0*/ 	.word	0x000056c0


	//   ....[12]....
        /*07b4*/ 	.word	0x000056d0


	//   ....[13]....
        /*07b8*/ 	.word	0x000056e0


	//   ....[14]....
        /*07bc*/ 	.word	0x00005730


	//   ....[15]....
        /*07c0*/ 	.word	0x00005740


	//   ....[16]....
        /*07c4*/ 	.word	0x00005750


	//   ....[17]....
        /*07c8*/ 	.word	0x00005760


	//   ....[18]....
        /*07cc*/ 	.word	0x00005880


	//   ....[19]....
        /*07d0*/ 	.word	0x000058a0


	//----- nvinfo : EIATTR_EXIT_INSTR_OFFSETS
	.align		4
.L_68:
        /*07d4*/ 	.byte	0x04, 0x1c
        /*07d6*/ 	.short	(.L_70 - .L_69)


	//   ....[0]....
.L_69:
        /*07d8*/ 	.word	0x00009bc0


	//   ....[1]....
        /*07dc*/ 	.word	0x00009c60


	//----- nvinfo : EIATTR_REQNTID
	.align		4
.L_70:
        /*07e0*/ 	.byte	0x04, 0x10
        /*07e2*/ 	.short	(.L_72 - .L_71)
.L_71:
        /*07e4*/ 	.word	0x00000100
        /*07e8*/ 	.word	0x00000001
        /*07ec*/ 	.word	0x00000001
.L_72:


//--------------------- .nv.callgraph             --------------------------
	.section	.nv.callgraph,"",@"SHT_CUDA_CALLGRAPH"
	.align	4
	.sectionentsize	8
	.align		4
        /*0000*/ 	.word	0x00000000
	.align		4
        /*0004*/ 	.word	0xffffffff
	.align		4
        /*0008*/ 	.word	0x00000000
	.align		4
        /*000c*/ 	.word	0xfffffffe
	.align		4
        /*0010*/ 	.word	0x00000000
	.align		4
        /*0014*/ 	.word	0xfffffffd
	.align		4
        /*0018*/ 	.word	0x00000000
	.align		4
        /*001c*/ 	.word	0xfffffffc


//--------------------- .nv.rel.action            --------------------------
	.section	.nv.rel.action,"",@"SHT_CUDA_RELOCINFO"
	.align	8
	.sectionentsize	8
        /*0000*/ 	.byte	0x73, 0x00, 0x00, 0x00, 0x00, 0x00, 0x00, 0x00, 0x00, 0x00, 0x00, 0x11, 0x25, 0x00, 0x05, 0x36


//--------------------- .nv.constant4             --------------------------
	.section	.nv.constant4,"a",@progbits
	.align	8
	.align		8
.nv.constant4:
        /*0000*/ 	.dword	_$_str


//--------------------- .nv.constant0.attn_fwd    --------------------------
	.section	.nv.constant0.attn_fwd,"a",@progbits
	.sectionflags	@""
	.align	4
.nv.constant0.attn_fwd:
	.zero		488


//--------------------- .text.attn_fwd            --------------------------
	.section	.text.attn_fwd,"ax",@progbits
	.sectioninfo	@"SHI_REGISTERS=255"
	.align	128
        .global         attn_fwd
        .type           attn_fwd,@function
        .size           attn_fwd,(.L_x_3 - attn_fwd)
        .other          attn_fwd,@"STO_CUDA_ENTRY STV_DEFAULT"
attn_fwd:
.text.attn_fwd:
[----:B------:R-:W-:Y:S02]  /*0000*/  MOV R1, c[0x0][0x28] ;  /* 0x00000a0000017a02 */ /* 0x000fe40000000f00 */
[----:B------:R-:W0:Y:S01]  /*0010*/  S2R R50, SR_TID.X ;  /* 0x0000000000327919 */ /* 0x000e220000002100 */
[----:B------:R-:W-:Y:S01]  /*0020*/  ULDC.64 UR4, c[0x0][0x118] ;  /* 0x0000460000047ab9 */ /* 0x000fe20000000a00 */
[----:B------:R-:W-:Y:S02]  /*0030*/  IADD3 R1, R1, -0x2b0, RZ ;  /* 0xfffffd5001017810 */ /* 0x000fe40007ffe0ff */
[----:B------:R-:W1:Y:S04]  /*0040*/  S2R R3, SR_CTAID.X ;  /* 0x0000000000037919 */ /* 0x000e680000002500 */
[----:B------:R-:W2:Y:S01]  /*0050*/  S2R R36, SR_CTAID.Y ;  /* 0x0000000000247919 */ /* 0x000ea20000002600 */
[----:B0-----:R-:W-:Y:S02]  /*0060*/  LOP3.LUT R8, R50, 0x1f, RZ, 0xc0, !PT ;  /* 0x0000001f32087812 */ /* 0x001fe400078ec0ff */
[----:B------:R-:W-:-:S03]  /*0070*/  SHF.R.U32.HI R10, RZ, 0x5, R50 ;  /* 0x00000005ff0a7819 */ /* 0x000fc60000011632 */
[----:B-1----:R-:W-:Y:S01]  /*0080*/  IMAD R0, R3, 0x20, R8 ;  /* 0x0000002003007824 */ /* 0x002fe200078e0208 */
[----:B------:R-:W-:Y:S01]  /*0090*/  SGXT.U32 R10, R10, 0x3 ;  /* 0x000000030a0a781a */ /* 0x000fe20000000000 */
[----:B--2---:R-:W-:Y:S02]  /*00a0*/  IMAD R2, R36, c[0x0][0x190], RZ ;  /* 0x0000640024027a24 */ /* 0x004fe400078e02ff */
[----:B------:R-:W-:Y:S01]  /*00b0*/  IMAD R3, R0, c[0x0][0x194], RZ ;  /* 0x0000650000037a24 */ /* 0x000fe200078e02ff */
[----:B------:R-:W-:Y:S01]  /*00c0*/  MOV R0, c[0x0][0x198] ;  /* 0x0000660000007a02 */ /* 0x000fe20000000f00 */
[----:B------:R-:W-:Y:S02]  /*00d0*/  IMAD.SHL.U32 R4, R2, 0x2, RZ ;  /* 0x0000000202047824 */ /* 0x000fe400078e00ff */
[----:B------:R-:W-:Y:S01]  /*00e0*/  IMAD R7, R10, c[0x0][0x198], RZ ;  /* 0x000066000a077a24 */ /* 0x000fe200078e02ff */
[----:B------:R-:W-:Y:S01]  /*00f0*/  SHF.L.U32 R5, R3, 0x1, RZ ;  /* 0x0000000103057819 */ /* 0x000fe200000006ff */
[----:B------:R-:W-:-:S03]  /*0100*/  IMAD.HI R2, R2, 0x2, RZ ;  /* 0x0000000202027827 */ /* 0x000fc600078e02ff */
[----:B------:R-:W-:Y:S01]  /*0110*/  IADD3 R4, P0, P1, R5, c[0x0][0x160], R4 ;  /* 0x0000580005047a10 */ /* 0x000fe2000791e004 */
[----:B------:R-:W-:-:S04]  /*0120*/  IMAD.HI R3, R3, 0x2, RZ ;  /* 0x0000000203037827 */ /* 0x000fc800078e02ff */
[C---:B------:R-:W-:Y:S01]  /*0130*/  IMAD R5, R0.reuse, 0x8, R7 ;  /* 0x0000000800057824 */ /* 0x040fe200078e0207 */
[----:B------:R-:W-:Y:S02]  /*0140*/  IADD3.X R2, R3, c[0x0][0x164], R2, P0, P1 ;  /* 0x0000590003027a10 */ /* 0x000fe400007e2402 */
[C---:B------:R-:W-:Y:S02]  /*0150*/  LEA R12, P0, R7.reuse, R4, 0x1 ;  /* 0x00000004070c7211 */ /* 0x040fe400078008ff */
[C---:B------:R-:W-:Y:S02]  /*0160*/  LEA R9, R0.reuse, R5, 0x3 ;  /* 0x0000000500097211 */ /* 0x040fe400078e18ff */
[----:B------:R-:W-:Y:S02]  /*0170*/  LEA.HI.X.SX32 R13, R7, R2, 0x1, P0 ;  /* 0x00000002070d7211 */ /* 0x000fe400000f0eff */
[-C--:B------:R-:W-:Y:S01]  /*0180*/  LEA R6, P0, R9, R4.reuse, 0x1 ;  /* 0x0000000409067211 */ /* 0x080fe200078008ff */
[----:B------:R-:W-:Y:S01]  /*0190*/  IMAD R11, R0, 0x8, R9 ;  /* 0x00000008000b7824 */ /* 0x000fe200078e0209 */
[----:B------:R-:W-:Y:S01]  /*01a0*/  LEA R14, P1, R5, R4, 0x1 ;  /* 0x00000004050e7211 */ /* 0x000fe200078208ff */
[----:B------:R0:W2:Y:S01]  /*01b0*/  LDG.E.U16 R3, [R12.64] ;  /* 0x000000040c037981 */ /* 0x0000a2000c1e1500 */
[----:B------:R-:W-:-:S02]  /*01c0*/  LEA.HI.X.SX32 R7, R9, R2, 0x1, P0 ;  /* 0x0000000209077211 */ /* 0x000fc400000f0eff */
[C---:B------:R-:W-:Y:S02]  /*01d0*/  LEA R16, P0, R11.reuse, R4, 0x1 ;  /* 0x000000040b107211 */ /* 0x040fe400078008ff */
[C---:B------:R-:W-:Y:S02]  /*01e0*/  LEA R9, R0.reuse, R11, 0x3 ;  /* 0x0000000b00097211 */ /* 0x040fe400078e18ff */
[-C--:B------:R-:W-:Y:S01]  /*01f0*/  LEA.HI.X.SX32 R17, R11, R2.reuse, 0x1, P0 ;  /* 0x000000020b117211 */ /* 0x080fe200000f0eff */
[----:B------:R1:W3:Y:S01]  /*0200*/  LDG.E.U16 R7, [R6.64] ;  /* 0x0000000406077981 */ /* 0x0002e2000c1e1500 */
[----:B------:R-:W-:Y:S01]  /*0210*/  LEA.HI.X.SX32 R15, R5, R2, 0x1, P1 ;  /* 0x00000002050f7211 */ /* 0x000fe200008f0eff */
[----:B------:R-:W-:Y:S01]  /*0220*/  IMAD R11, R0, 0x8, R9 ;  /* 0x00000008000b7824 */ /* 0x000fe200078e0209 */
[----:B------:R-:W-:-:S03]  /*0230*/  LEA R18, P0, R9, R4, 0x1 ;  /* 0x0000000409127211 */ /* 0x000fc600078008ff */
[----:B------:R4:W5:Y:S01]  /*0240*/  LDG.E.U16 R5, [R14.64] ;  /* 0x000000040e057981 */ /* 0x000962000c1e1500 */
[C---:B------:R-:W-:Y:S02]  /*0250*/  LEA R21, R0.reuse, R11, 0x3 ;  /* 0x0000000b00157211 */ /* 0x040fe400078e18ff */
[----:B------:R-:W-:Y:S02]  /*0260*/  LEA.HI.X.SX32 R19, R9, R2, 0x1, P0 ;  /* 0x0000000209137211 */ /* 0x000fe400000f0eff */
[C---:B0-----:R-:W-:Y:S01]  /*0270*/  LEA R12, P0, R11.reuse, R4, 0x1 ;  /* 0x000000040b0c7211 */ /* 0x041fe200078008ff */
[C---:B------:R-:W-:Y:S01]  /*0280*/  IMAD R23, R0.reuse, 0x8, R21 ;  /* 0x0000000800177824 */ /* 0x040fe200078e0215 */
[----:B------:R0:W2:Y:S02]  /*0290*/  LDG.E.U16 R9, [R16.64] ;  /* 0x0000000410097981 */ /* 0x0000a4000c1e1500 */
[----:B------:R-:W-:Y:S02]  /*02a0*/  LEA.HI.X.SX32 R13, R11, R2, 0x1, P0 ;  /* 0x000000020b0d7211 */ /* 0x000fe400000f0eff */
[----:B----4-:R-:W-:Y:S01]  /*02b0*/  LEA R14, P0, R23, R4, 0x1 ;  /* 0x00000004170e7211 */ /* 0x010fe200078008ff */
[----:B------:R4:W2:Y:S01]  /*02c0*/  LDG.E.U16 R11, [R18.64] ;  /* 0x00000004120b7981 */ /* 0x0008a2000c1e1500 */
[----:B------:R-:W-:-:S02]  /*02d0*/  LEA R25, R0, R23, 0x3 ;  /* 0x0000001700197211 */ /* 0x000fc400078e18ff */
[----:B------:R-:W-:Y:S01]  /*02e0*/  LEA.HI.X.SX32 R15, R23, R2, 0x1, P0 ;  /* 0x00000002170f7211 */ /* 0x000fe200000f0eff */
[----:B------:R1:W2:Y:S01]  /*02f0*/  LDG.E.U16 R31, [R12.64] ;  /* 0x000000040c1f7981 */ /* 0x0002a2000c1e1500 */
[-C--:B0-----:R-:W-:Y:S01]  /*0300*/  LEA R16, P0, R25, R4.reuse, 0x1 ;  /* 0x0000000419107211 */ /* 0x081fe200078008ff */
[C---:B------:R-:W-:Y:S01]  /*0310*/  IMAD R23, R0.reuse, 0x8, R25 ;  /* 0x0000000800177824 */ /* 0x040fe200078e0219 */
[----:B------:R-:W-:Y:S01]  /*0320*/  LEA R20, P1, R21, R4, 0x1 ;  /* 0x0000000415147211 */ /* 0x000fe200078208ff */
[----:B------:R0:W2:Y:S01]  /*0330*/  LDG.E.U16 R35, [R14.64] ;  /* 0x000000040e237981 */ /* 0x0000a2000c1e1500 */
[-C--:B------:R-:W-:Y:S02]  /*0340*/  LEA.HI.X.SX32 R17, R25, R2.reuse, 0x1, P0 ;  /* 0x0000000219117211 */ /* 0x080fe400000f0eff */
[C---:B------:R-:W-:Y:S02]  /*0350*/  LEA R25, R0.reuse, R23, 0x3 ;  /* 0x0000001700197211 */ /* 0x040fe400078e18ff */
[----:B------:R-:W-:Y:S01]  /*0360*/  LEA.HI.X.SX32 R21, R21, R2, 0x1, P1 ;  /* 0x0000000215157211 */ /* 0x000fe200008f0eff */
[----:B------:R0:W2:Y:S01]  /*0370*/  LDG.E.U16 R37, [R16.64] ;  /* 0x0000000410257981 */ /* 0x0000a2000c1e1500 */
[-C--:B----4-:R-:W-:Y:S01]  /*0380*/  LEA R18, P0, R23, R4.reuse, 0x1 ;  /* 0x0000000417127211 */ /* 0x090fe200078008ff */
[----:B------:R-:W-:Y:S01]  /*0390*/  IMAD R27, R0, 0x8, R25 ;  /* 0x00000008001b7824 */ /* 0x000fe200078e0219 */
[----:B------:R-:W-:Y:S01]  /*03a0*/  LEA R22, P1, R25, R4, 0x1 ;  /* 0x0000000419167211 */ /* 0x000fe200078208ff */
[----:B------:R4:W2:Y:S01]  /*03b0*/  LDG.E.U16 R33, [R20.64] ;  /* 0x0000000414217981 */ /* 0x0008a2000c1e1500 */
[----:B------:R-:W-:-:S02]  /*03c0*/  LEA.HI.X.SX32 R19, R23, R2, 0x1, P0 ;  /* 0x0000000217137211 */ /* 0x000fc400000f0eff */
[----:B-1----:R-:W-:Y:S02]  /*03d0*/  LEA R12, P0, R27, R4, 0x1 ;  /* 0x000000041b0c7211 */ /* 0x002fe400078008ff */
[----:B------:R-:W-:Y:S01]  /*03e0*/  LEA.HI.X.SX32 R23, R25, R2, 0x1, P1 ;  /* 0x0000000219177211 */ /* 0x000fe200008f0eff */
[----:B------:R1:W2:Y:S01]  /*03f0*/  LDG.E.U16 R39, [R18.64] ;  /* 0x0000000412277981 */ /* 0x0002a2000c1e1500 */
[----:B----4-:R-:W-:-:S03]  /*0400*/  LEA R21, R0, R27, 0x3 ;  /* 0x0000001b00157211 */ /* 0x010fc600078e18ff */
[----:B------:R4:W2:Y:S01]  /*0410*/  LDG.E.U16 R41, [R22.64] ;  /* 0x0000000416297981 */ /* 0x0008a2000c1e1500 */
[----:B------:R-:W-:Y:S02]  /*0420*/  LEA.HI.X.SX32 R13, R27, R2, 0x1, P0 ;  /* 0x000000021b0d7211 */ /* 0x000fe400000f0eff */
[C---:B0-----:R-:W-:Y:S01]  /*0430*/  LEA R14, P0, R21.reuse, R4, 0x1 ;  /* 0x00000004150e7211 */ /* 0x041fe200078008ff */
[C---:B------:R-:W-:Y:S02]  /*0440*/  IMAD R25, R0.reuse, 0x8, R21 ;  /* 0x0000000800197824 */ /* 0x040fe400078e0215 */
[----:B------:R0:W2:Y:S01]  /*0450*/  LDG.E.U16 R43, [R12.64] ;  /* 0x000000040c2b7981 */ /* 0x0000a2000c1e1500 */
[----:B------:R-:W-:Y:S02]  /*0460*/  LEA.HI.X.SX32 R15, R21, R2, 0x1, P0 ;  /* 0x00000002150f7211 */ /* 0x000fe400000f0eff */
[C---:B------:R-:W-:Y:S02]  /*0470*/  LEA R21, R0.reuse, R25, 0x3 ;  /* 0x0000001900157211 */ /* 0x040fe400078e18ff */
[C---:B------:R-:W-:Y:S01]  /*0480*/  LEA R16, P0, R25.reuse, R4, 0x1 ;  /* 0x0000000419107211 */ /* 0x040fe200078008ff */
[----:B------:R0:W2:Y:S02]  /*0490*/  LDG.E.U16 R45, [R14.64] ;  /* 0x000000040e2d7981 */ /* 0x0000a4000c1e1500 */
[----:B------:R-:W-:Y:S01]  /*04a0*/  IMAD R27, R0, 0x8, R21 ;  /* 0x00000008001b7824 */ /* 0x000fe200078e0215 */
[----:B------:R-:W-:-:S04]  /*04b0*/  LEA.HI.X.SX32 R17, R25, R2, 0x1, P0 ;  /* 0x0000000219117211 */ /* 0x000fc800000f0eff */
[C---:B-1----:R-:W-:Y:S01]  /*04c0*/  LEA R18, P0, R27.reuse, R4, 0x1 ;  /* 0x000000041b127211 */ /* 0x042fe200078008ff */
[----:B------:R1:W2:Y:S01]  /*04d0*/  LDG.E.U16 R47, [R16.64] ;  /* 0x00000004102f7981 */ /* 0x0002a2000c1e1500 */
[C---:B----4-:R-:W-:Y:S02]  /*04e0*/  LEA R23, R0.reuse, R27, 0x3 ;  /* 0x0000001b00177211 */ /* 0x050fe400078e18ff */
[----:B------:R-:W-:Y:S02]  /*04f0*/  LEA.HI.X.SX32 R19, R27, R2, 0x1, P0 ;  /* 0x000000021b137211 */ /* 0x000fe400000f0eff */
[-C--:B0-----:R-:W-:Y:S01]  /*0500*/  LEA R12, P0, R23, R4.reuse, 0x1 ;  /* 0x00000004170c7211 */ /* 0x081fe200078008ff */
[----:B------:R-:W-:Y:S01]  /*0510*/  IMAD R25, R0, 0x8, R23 ;  /* 0x0000000800197824 */ /* 0x000fe200078e0217 */
[----:B------:R-:W-:Y:S01]  /*0520*/  LEA R20, P1, R21, R4, 0x1 ;  /* 0x0000000415147211 */ /* 0x000fe200078208ff */
[----:B------:R0:W4:Y:S01]  /*0530*/  LDG.E.U16 R51, [R18.64] ;  /* 0x0000000412337981 */ /* 0x000122000c1e1500 */
[----:B------:R-:W-:-:S02]  /*0540*/  LEA.HI.X.SX32 R13, R23, R2, 0x1, P0 ;  /* 0x00000002170d7211 */ /* 0x000fc400000f0eff */
[C---:B------:R-:W-:Y:S02]  /*0550*/  LEA R23, R0.reuse, R25, 0x3 ;  /* 0x0000001900177211 */ /* 0x040fe400078e18ff */
[----:B------:R-:W-:Y:S01]  /*0560*/  LEA.HI.X.SX32 R21, R21, R2, 0x1, P1 ;  /* 0x0000000215157211 */ /* 0x000fe200008f0eff */
[----:B------:R0:W2:Y:S01]  /*0570*/  LDG.E.U16 R53, [R12.64] ;  /* 0x000000040c357981 */ /* 0x0000a2000c1e1500 */
[C---:B------:R-:W-:Y:S01]  /*0580*/  LEA R14, P0, R25.reuse, R4, 0x1 ;  /* 0x00000004190e7211 */ /* 0x040fe200078008ff */
[----:B------:R-:W-:Y:S02]  /*0590*/  IMAD R27, R0, 0x8, R23 ;  /* 0x00000008001b7824 */ /* 0x000fe400078e0217 */
[----:B------:R0:W2:Y:S01]  /*05a0*/  LDG.E.U16 R49, [R20.64] ;  /* 0x0000000414317981 */ /* 0x0000a2000c1e1500 */
[----:B------:R-:W-:Y:S02]  /*05b0*/  LEA.HI.X.SX32 R15, R25, R2, 0x1, P0 ;  /* 0x00000002190f7211 */ /* 0x000fe400000f0eff */
[----:B-1----:R-:W-:-:S02]  /*05c0*/  LEA R16, P0, R27, R4, 0x1 ;  /* 0x000000041b107211 */ /* 0x002fc400078008ff */
[----:B------:R-:W-:Y:S01]  /*05d0*/  LEA R22, P1, R23, R4, 0x1 ;  /* 0x0000000417167211 */ /* 0x000fe200078208ff */
[----:B------:R1:W2:Y:S01]  /*05e0*/  LDG.E.U16 R55, [R14.64] ;  /* 0x000000040e377981 */ /* 0x0002a2000c1e1500 */
[C---:B0-----:R-:W-:Y:S02]  /*05f0*/  LEA R21, R0.reuse, R27, 0x3 ;  /* 0x0000001b00157211 */ /* 0x041fe400078e18ff */
[----:B------:R-:W-:Y:S02]  /*0600*/  LEA.HI.X.SX32 R17, R27, R2, 0x1, P0 ;  /* 0x000000021b117211 */ /* 0x000fe400000f0eff */
[----:B------:R-:W-:Y:S01]  /*0610*/  LEA R18, P0, R21, R4, 0x1 ;  /* 0x0000000415127211 */ /* 0x000fe200078008ff */
[----:B------:R-:W-:Y:S01]  /*0620*/  IMAD R25, R0, 0x8, R21 ;  /* 0x0000000800197824 */ /* 0x000fe200078e0215 */
[-C--:B------:R-:W-:Y:S01]  /*0630*/  LEA.HI.X.SX32 R23, R23, R2.reuse, 0x1, P1 ;  /* 0x0000000217177211 */ /* 0x080fe200008f0eff */
[----:B------:R0:W3:Y:S01]  /*0640*/  LDG.E.U16 R59, [R16.64] ;  /* 0x00000004103b7981 */ /* 0x0000e2000c1e1500 */
[----:B------:R-:W-:-:S02]  /*0650*/  LEA.HI.X.SX32 R19, R21, R2, 0x1, P0 ;  /* 0x0000000215137211 */ /* 0x000fc400000f0eff */
[----:B------:R-:W-:Y:S01]  /*0660*/  LEA R21, R0, R25, 0x3 ;  /* 0x0000001900157211 */ /* 0x000fe200078e18ff */
[----:B------:R0:W3:Y:S01]  /*0670*/  LDG.E.U16 R57, [R22.64] ;  /* 0x0000000416397981 */ /* 0x0000e2000c1e1500 */
[----:B------:R-:W-:-:S03]  /*0680*/  LEA R12, P0, R25, R4, 0x1 ;  /* 0x00000004190c7211 */ /* 0x000fc600078008ff */
[C---:B------:R-:W-:Y:S01]  /*0690*/  IMAD R27, R0.reuse, 0x8, R21 ;  /* 0x00000008001b7824 */ /* 0x040fe200078e0215 */
[----:B------:R-:W-:Y:S01]  /*06a0*/  LEA.HI.X.SX32 R13, R25, R2, 0x1, P0 ;  /* 0x00000002190d7211 */ /* 0x000fe200000f0eff */
[----:B------:R0:W3:Y:S03]  /*06b0*/  LDG.E.U16 R61, [R18.64] ;  /* 0x00000004123d7981 */ /* 0x0000e6000c1e1500 */
[C---:B-1----:R-:W-:Y:S01]  /*06c0*/  LEA R14, P0, R27.reuse, R4, 0x1 ;  /* 0x000000041b0e7211 */ /* 0x042fe200078008ff */
[----:B------:R1:W3:Y:S01]  /*06d0*/  LDG.E.U16 R63, [R12.64] ;  /* 0x000000040c3f7981 */ /* 0x0002e2000c1e1500 */
[C---:B0-----:R-:W-:Y:S02]  /*06e0*/  LEA R23, R0.reuse, R27, 0x3 ;  /* 0x0000001b00177211 */ /* 0x041fe400078e18ff */
[----:B------:R-:W-:Y:S02]  /*06f0*/  LEA.HI.X.SX32 R15, R27, R2, 0x1, P0 ;  /* 0x000000021b0f7211 */ /* 0x000fe400000f0eff */
[-C--:B------:R-:W-:Y:S01]  /*0700*/  LEA R16, P0, R23, R4.reuse, 0x1 ;  /* 0x0000000417107211 */ /* 0x080fe200078008ff */
[----:B------:R-:W-:Y:S01]  /*0710*/  IMAD R25, R0, 0x8, R23 ;  /* 0x0000000800197824 */ /* 0x000fe200078e0217 */
[----:B------:R-:W-:Y:S01]  /*0720*/  LEA R20, P1, R21, R4, 0x1 ;  /* 0x0000000415147211 */ /* 0x000fe200078208ff */
[----:B------:R0:W3:Y:S01]  /*0730*/  LDG.E.U16 R67, [R14.64] ;  /* 0x000000040e437981 */ /* 0x0000e2000c1e1500 */
[----:B------:R-:W-:-:S02]  /*0740*/  LEA.HI.X.SX32 R17, R23, R2, 0x1, P0 ;  /* 0x0000000217117211 */ /* 0x000fc400000f0eff */
[C---:B------:R-:W-:Y:S02]  /*0750*/  LEA R23, R0.reuse, R25, 0x3 ;  /* 0x0000001900177211 */ /* 0x040fe400078e18ff */
[----:B------:R-:W-:Y:S01]  /*0760*/  LEA.HI.X.SX32 R21, R21, R2, 0x1, P1 ;  /* 0x0000000215157211 */ /* 0x000fe200008f0eff */
[----:B------:R0:W3:Y:S01]  /*0770*/  LDG.E.U16 R69, [R16.64] ;  /* 0x0000000410457981 */ /* 0x0000e2000c1e1500 */
[C---:B------:R-:W-:Y:S01]  /*0780*/  LEA R18, P0, R25.reuse, R4, 0x1 ;  /* 0x0000000419127211 */ /* 0x040fe200078008ff */
[----:B------:R-:W-:Y:S02]  /*0790*/  IMAD R27, R0, 0x8, R23 ;  /* 0x00000008001b7824 */ /* 0x000fe400078e0217 */
[----:B------:R0:W3:Y:S01]  /*07a0*/  LDG.E.U16 R65, [R20.64] ;  /* 0x0000000414417981 */ /* 0x0000e2000c1e1500 */
[----:B------:R-:W-:Y:S02]  /*07b0*/  LEA.HI.X.SX32 R19, R25, R2, 0x1, P0 ;  /* 0x0000000219137211 */ /* 0x000fe400000f0eff */
[----:B-1----:R-:W-:-:S02]  /*07c0*/  LEA R12, P0, R27, R4, 0x1 ;  /* 0x000000041b0c7211 */ /* 0x002fc400078008ff */
[----:B------:R-:W-:Y:S01]  /*07d0*/  LEA R22, P1, R23, R4, 0x1 ;  /* 0x0000000417167211 */ /* 0x000fe200078208ff */
[----:B------:R1:W5:Y:S01]  /*07e0*/  LDG.E.U16 R71, [R18.64] ;  /* 0x0000000412477981 */ /* 0x000362000c1e1500 */
[C---:B0-----:R-:W-:Y:S02]  /*07f0*/  LEA R21, R0.reuse, R27, 0x3 ;  /* 0x0000001b00157211 */ /* 0x041fe400078e18ff */
[----:B------:R-:W-:Y:S02]  /*0800*/  LEA.HI.X.SX32 R13, R27, R2, 0x1, P0 ;  /* 0x000000021b0d7211 */ /* 0x000fe400000f0eff */
[----:B------:R-:W-:Y:S01]  /*0810*/  LEA R14, P0, R21, R4, 0x1 ;  /* 0x00000004150e7211 */ /* 0x000fe200078008ff */
[----:B------:R-:W-:Y:S01]  /*0820*/  IMAD R25, R0, 0x8, R21 ;  /* 0x0000000800197824 */ /* 0x000fe200078e0215 */
[-C--:B------:R-:W-:Y:S01]  /*0830*/  LEA.HI.X.SX32 R23, R23, R2.reuse, 0x1, P1 ;  /* 0x0000000217177211 */ /* 0x080fe200008f0eff */
[----:B------:R0:W5:Y:S01]  /*0840*/  LDG.E.U16 R75, [R12.64] ;  /* 0x000000040c4b7981 */ /* 0x000162000c1e1500 */
[----:B------:R-:W-:-:S02]  /*0850*/  LEA.HI.X.SX32 R15, R21, R2, 0x1, P0 ;  /* 0x00000002150f7211 */ /* 0x000fc400000f0eff */
[----:B------:R-:W-:Y:S01]  /*0860*/  LEA R21, R0, R25, 0x3 ;  /* 0x0000001900157211 */ /* 0x000fe200078e18ff */
[----:B------:R0:W5:Y:S01]  /*0870*/  LDG.E.U16 R73, [R22.64] ;  /* 0x0000000416497981 */ /* 0x000162000c1e1500 */
[----:B------:R-:W-:-:S03]  /*0880*/  LEA R16, P0, R25, R4, 0x1 ;  /* 0x0000000419107211 */ /* 0x000fc600078008ff */
[C---:B------:R-:W-:Y:S01]  /*0890*/  IMAD R27, R0.reuse, 0x8, R21 ;  /* 0x00000008001b7824 */ /* 0x040fe200078e0215 */
[----:B------:R-:W-:Y:S01]  /*08a0*/  LEA.HI.X.SX32 R17, R25, R2, 0x1, P0 ;  /* 0x0000000219117211 */ /* 0x000fe200000f0eff */
[----:B------:R0:W5:Y:S03]  /*08b0*/  LDG.E.U16 R77, [R14.64] ;  /* 0x000000040e4d7981 */ /* 0x000166000c1e1500 */
[C---:B-1----:R-:W-:Y:S01]  /*08c0*/  LEA R18, P0, R27.reuse, R4, 0x1 ;  /* 0x000000041b127211 */ /* 0x042fe200078008ff */
[----:B------:R1:W5:Y:S01]  /*08d0*/  LDG.E.U16 R79, [R16.64] ;  /* 0x00000004104f7981 */ /* 0x000362000c1e1500 */
[C---:B0-----:R-:W-:Y:S02]  /*08e0*/  LEA R23, R0.reuse, R27, 0x3 ;  /* 0x0000001b00177211 */ /* 0x041fe400078e18ff */
[----:B------:R-:W-:Y:S02]  /*08f0*/  LEA.HI.X.SX32 R19, R27, R2, 0x1, P0 ;  /* 0x000000021b137211 */ /* 0x000fe400000f0eff */
[-C--:B------:R-:W-:Y:S01]  /*0900*/  LEA R12, P0, R23, R4.reuse, 0x1 ;  /* 0x00000004170c7211 */ /* 0x080fe200078008ff */
[----:B------:R-:W-:Y:S01]  /*0910*/  IMAD R25, R0, 0x8, R23 ;  /* 0x0000000800197824 */ /* 0x000fe200078e0217 */
[----:B------:R-:W-:Y:S01]  /*0920*/  LEA R20, P1, R21, R4, 0x1 ;  /* 0x0000000415147211 */ /* 0x000fe200078208ff */
[----:B------:R0:W5:Y:S01]  /*0930*/  LDG.E.U16 R83, [R18.64] ;  /* 0x0000000412537981 */ /* 0x000162000c1e1500 */
[----:B------:R-:W-:-:S02]  /*0940*/  LEA.HI.X.SX32 R13, R23, R2, 0x1, P0 ;  /* 0x00000002170d7211 */ /* 0x000fc400000f0eff */
[C---:B------:R-:W-:Y:S02]  /*0950*/  LEA R23, R0.reuse, R25, 0x3 ;  /* 0x0000001900177211 */ /* 0x040fe400078e18ff */
[----:B------:R-:W-:Y:S01]  /*0960*/  LEA.HI.X.SX32 R21, R21, R2, 0x1, P1 ;  /* 0x0000000215157211 */ /* 0x000fe200008f0eff */
[----:B------:R0:W5:Y:S01]  /*0970*/  LDG.E.U16 R85, [R12.64] ;  /* 0x000000040c557981 */ /* 0x000162000c1e1500 */
[C---:B------:R-:W-:Y:S01]  /*0980*/  LEA R14, P0, R25.reuse, R4, 0x1 ;  /* 0x00000004190e7211 */ /* 0x040fe200078008ff */
[----:B------:R-:W-:Y:S02]  /*0990*/  IMAD R27, R0, 0x8, R23 ;  /* 0x00000008001b7824 */ /* 0x000fe400078e0217 */
[----:B------:R0:W5:Y:S01]  /*09a0*/  LDG.E.U16 R81, [R20.64] ;  /* 0x0000000414517981 */ /* 0x000162000c1e1500 */
        /* <DEDUP_REMOVED lines=92> */
[----:B------:R0:W5:Y:S02]  /*0f70*/  LDG.E.U16 R133, [R16.64] ;  /* 0x0000000410857981 */ /* 0x000164000c1e1500 */
[----:B------:R-:W-:Y:S01]  /*0f80*/  IMAD R27, R0, 0x8, R23 ;  /* 0x00000008001b7824 */ /* 0x000fe200078e0217 */
[C---:B------:R-:W-:Y:S01]  /*0f90*/  LEA R18, P0, R25.reuse, R4, 0x1 ;  /* 0x0000000419127211 */ /* 0x040fe200078008ff */
[----:B------:R0:W5:Y:S03]  /*0fa0*/  LDG.E.U16 R129, [R20.64] ;  /* 0x0000000414817981 */ /* 0x000166000c1e1500 */
[----:B------:R-:W-:-:S02]  /*0fb0*/  LEA.HI.X.SX32 R19, R25, R2, 0x1, P0 ;  /* 0x0000000219137211 */ /* 0x000fc400000f0eff */
[-C--:B-1----:R-:W-:Y:S02]  /*0fc0*/  LEA R12, P0, R27, R4.reuse, 0x1 ;  /* 0x000000041b0c7211 */ /* 0x082fe400078008ff */
[----:B------:R-:W-:Y:S01]  /*0fd0*/  LEA R22, P1, R23, R4, 0x1 ;  /* 0x0000000417167211 */ /* 0x000fe200078208ff */
[----:B------:R1:W5:Y:S01]  /*0fe0*/  LDG.E.U16 R135, [R18.64] ;  /* 0x0000000412877981 */ /* 0x000362000c1e1500 */
[----:B0-----:R-:W-:-:S05]  /*0ff0*/  LEA R21, R0, R27, 0x3 ;  /* 0x0000001b00157211 */ /* 0x001fca00078e18ff */
[C---:B------:R-:W-:Y:S01]  /*1000*/  IMAD R25, R0.reuse, 0x8, R21 ;  /* 0x0000000800197824 */ /* 0x040fe200078e0215 */
[----:B------:R-:W-:Y:S02]  /*1010*/  LEA.HI.X.SX32 R13, R27, R2, 0x1, P0 ;  /* 0x000000021b0d7211 */ /* 0x000fe400000f0eff */
[C---:B------:R-:W-:Y:S02]  /*1020*/  LEA R14, P0, R21.reuse, R4, 0x1 ;  /* 0x00000004150e7211 */ /* 0x040fe400078008ff */
[C---:B------:R-:W-:Y:S02]  /*1030*/  LEA R27, R0.reuse, R25, 0x3 ;  /* 0x00000019001b7211 */ /* 0x040fe400078e18ff */
[----:B------:R-:W-:Y:S01]  /*1040*/  LEA.HI.X.SX32 R15, R21, R2, 0x1, P0 ;  /* 0x00000002150f7211 */ /* 0x000fe200000f0eff */
[----:B------:R0:W5:Y:S01]  /*1050*/  LDG.E.U16 R13, [R12.64] ;  /* 0x000000040c0d7981 */ /* 0x000162000c1e1500 */
[----:B------:R-:W-:Y:S01]  /*1060*/  LEA R16, P0, R25, R4, 0x1 ;  /* 0x0000000419107211 */ /* 0x000fe200078008ff */
[----:B------:R-:W-:Y:S01]  /*1070*/  IMAD R29, R0, 0x8, R27 ;  /* 0x00000008001d7824 */ /* 0x000fe200078e021b */
[----:B------:R-:W-:-:S02]  /*1080*/  LEA.HI.X.SX32 R23, R23, R2, 0x1, P1 ;  /* 0x0000000217177211 */ /* 0x000fc400008f0eff */
[----:B------:R-:W-:Y:S01]  /*1090*/  LEA.HI.X.SX32 R17, R25, R2, 0x1, P0 ;  /* 0x0000000219117211 */ /* 0x000fe200000f0eff */
[----:B------:R-:W5:Y:S01]  /*10a0*/  LDG.E.U16 R15, [R14.64] ;  /* 0x000000040e0f7981 */ /* 0x000f62000c1e1500 */
[-C--:B------:R-:W-:Y:S02]  /*10b0*/  LEA R20, P1, R27, R4.reuse, 0x1 ;  /* 0x000000041b147211 */ /* 0x080fe400078208ff */
[----:B-1----:R-:W-:Y:S01]  /*10c0*/  LEA R18, P0, R29, R4, 0x1 ;  /* 0x000000041d127211 */ /* 0x002fe200078008ff */
[----:B------:R1:W5:Y:S01]  /*10d0*/  LDG.E.U16 R23, [R22.64] ;  /* 0x0000000416177981 */ /* 0x000362000c1e1500 */
[-C--:B------:R-:W-:Y:S02]  /*10e0*/  LEA.HI.X.SX32 R21, R27, R2.reuse, 0x1, P1 ;  /* 0x000000021b157211 */ /* 0x080fe400008f0eff */
[----:B------:R-:W-:Y:S01]  /*10f0*/  LEA.HI.X.SX32 R19, R29, R2, 0x1, P0 ;  /* 0x000000021d137211 */ /* 0x000fe200000f0eff */
[----:B------:R-:W5:Y:S04]  /*1100*/  LDG.E.U16 R17, [R16.64] ;  /* 0x0000000410117981 */ /* 0x000f68000c1e1500 */
[----:B------:R-:W5:Y:S04]  /*1110*/  LDG.E.U16 R21, [R20.64] ;  /* 0x0000000414157981 */ /* 0x000f68000c1e1500 */
[----:B------:R-:W5:Y:S01]  /*1120*/  LDG.E.U16 R19, [R18.64] ;  /* 0x0000000412137981 */ /* 0x000f62000c1e1500 */
[----:B------:R-:W-:-:S02]  /*1130*/  LOP3.LUT R251, R50, 0xff, RZ, 0xc0, !PT ;  /* 0x000000ff32fb7812 */ /* 0x000fc400078ec0ff */
[----:B------:R-:W-:Y:S02]  /*1140*/  LOP3.LUT R24, R50, 0xc0, RZ, 0xc0, !PT ;  /* 0x000000c032187812 */ /* 0x000fe400078ec0ff */
[----:B------:R-:W-:Y:S02]  /*1150*/  SHF.L.U32 R0, R251, 0x1, RZ ;  /* 0x00000001fb007819 */ /* 0x000fe400000006ff */
[----:B------:R-:W-:-:S04]  /*1160*/  SHF.R.U32.HI R25, RZ, 0x2, R24 ;  /* 0x00000002ff197819 */ /* 0x000fc80000011618 */
[----:B------:R-:W-:Y:S01]  /*1170*/  LOP3.LUT R2, R0, R25, RZ, 0x3c, !PT ;  /* 0x0000001900027212 */ /* 0x000fe200078e3cff */
[----:B------:R-:W-:-:S04]  /*1180*/  IMAD.MOV.U32 R4, RZ, RZ, c[0x0][0x1d0] ;  /* 0x00007400ff047624 */ /* 0x000fc800078e00ff */
[----:B--2---:R-:W-:Y:S04]  /*1190*/  STS.U16 [R2+0xc00], R33 ;  /* 0x000c002102007388 */ /* 0x004fe80000000400 */
[----:B------:R-:W-:Y:S04]  /*11a0*/  STS.U16 [R2+0xe00], R35 ;  /* 0x000e002302007388 */ /* 0x000fe80000000400 */
[----:B------:R-:W-:Y:S04]  /*11b0*/  STS.U16 [R2+0x1000], R37 ;  /* 0x0010002502007388 */ /* 0x000fe80000000400 */
[----:B------:R-:W-:Y:S04]  /*11c0*/  STS.U16 [R2+0x1200], R39 ;  /* 0x0012002702007388 */ /* 0x000fe80000000400 */
[----:B------:R-:W-:Y:S04]  /*11d0*/  STS.U16 [R2+0x1400], R41 ;  /* 0x0014002902007388 */ /* 0x000fe80000000400 */
[----:B------:R-:W-:Y:S04]  /*11e0*/  STS.U16 [R2+0x1600], R43 ;  /* 0x0016002b02007388 */ /* 0x000fe80000000400 */
[----:B------:R-:W-:Y:S04]  /*11f0*/  STS.U16 [R2+0x1800], R45 ;  /* 0x0018002d02007388 */ /* 0x000fe80000000400 */
[----:B------:R-:W-:Y:S04]  /*1200*/  STS.U16 [R2+0x1a00], R47 ;  /* 0x001a002f02007388 */ /* 0x000fe80000000400 */
[----:B------:R-:W-:Y:S04]  /*1210*/  STS.U16 [R2+0x1c00], R49 ;  /* 0x001c003102007388 */ /* 0x000fe80000000400 */
[----:B----4-:R-:W-:Y:S04]  /*1220*/  STS.U16 [R2+0x1e00], R51 ;  /* 0x001e003302007388 */ /* 0x010fe80000000400 */
[----:B------:R-:W-:Y:S04]  /*1230*/  STS.U16 [R2+0x2000], R53 ;  /* 0x0020003502007388 */ /* 0x000fe80000000400 */
[----:B------:R-:W-:Y:S04]  /*1240*/  STS.U16 [R2+0x2200], R55 ;  /* 0x0022003702007388 */ /* 0x000fe80000000400 */
[----:B---3--:R-:W-:Y:S04]  /*1250*/  STS.U16 [R2+0x2400], R57 ;  /* 0x0024003902007388 */ /* 0x008fe80000000400 */
[----:B------:R-:W-:Y:S01]  /*1260*/  STS.U16 [R2+0x2600], R59 ;  /* 0x0026003b02007388 */ /* 0x000fe20000000400 */
[----:B------:R-:W-:Y:S01]  /*1270*/  ISETP.GE.AND P0, PT, R4, 0x1, PT ;  /* 0x000000010400780c */ /* 0x000fe20003f06270 */
[----:B------:R-:W-:-:S02]  /*1280*/  IMAD.MOV.U32 R4, RZ, RZ, -0x800000 ;  /* 0xff800000ff047424 */ /* 0x000fc400078e00ff */
[----:B------:R2:W-:Y:S01]  /*1290*/  STS.U16 [R2], R3 ;  /* 0x0000000302007388 */ /* 0x0005e20000000400 */
[----:B------:R-:W-:Y:S02]  /*12a0*/  IMAD.MOV.U32 R6, RZ, RZ, -0x800000 ;  /* 0xff800000ff067424 */ /* 0x000fe400078e00ff */
[----:B-1----:R-:W-:Y:S01]  /*12b0*/  IMAD.MOV.U32 R22, RZ, RZ, 0x3f800000 ;  /* 0x3f800000ff167424 */ /* 0x002fe200078e00ff */
[----:B-----5:R1:W-:Y:S01]  /*12c0*/  STS.U16 [R2+0x200], R5 ;  /* 0x0002000502007388 */ /* 0x0203e20000000400 */
[----:B0-----:R-:W-:-:S03]  /*12d0*/  IMAD R12, R10, c[0x0][0x1c8], RZ ;  /* 0x000072000a0c7a24 */ /* 0x001fc600078e02ff */
[----:B------:R0:W-:Y:S01]  /*12e0*/  STS.U16 [R2+0x400], R7 ;  /* 0x0004000702007388 */ /* 0x0001e20000000400 */
[----:B--2---:R-:W-:-:S03]  /*12f0*/  MOV R3, 0x3f800000 ;  /* 0x3f80000000037802 */ /* 0x004fc60000000f00 */
[----:B------:R2:W-:Y:S01]  /*1300*/  STS.U16 [R2+0x600], R9 ;  /* 0x0006000902007388 */ /* 0x0005e20000000400 */
[----:B-1----:R-:W-:-:S03]  /*1310*/  MOV R5, 0xff800000 ;  /* 0xff80000000057802 */ /* 0x002fc60000000f00 */
[----:B------:R1:W-:Y:S01]  /*1320*/  STS.U16 [R2+0x800], R11 ;  /* 0x0008000b02007388 */ /* 0x0003e20000000400 */
[----:B0-----:R-:W-:-:S03]  /*1330*/  MOV R7, 0xff800000 ;  /* 0xff80000000077802 */ /* 0x001fc60000000f00 */
[----:B------:R0:W-:Y:S01]  /*1340*/  STS.U16 [R2+0xa00], R31 ;  /* 0x000a001f02007388 */ /* 0x0001e20000000400 */
[----:B--2---:R-:W-:-:S03]  /*1350*/  IMAD.MOV.U32 R9, RZ, RZ, 0x3f800000 ;  /* 0x3f800000ff097424 */ /* 0x004fc600078e00ff */
[----:B------:R2:W-:Y:S01]  /*1360*/  STS.U16 [R2+0x2800], R61 ;  /* 0x0028003d02007388 */ /* 0x0005e20000000400 */
[----:B-1----:R-:W-:-:S03]  /*1370*/  MOV R11, 0x3f800000 ;  /* 0x3f800000000b7802 */ /* 0x002fc60000000f00 */
[----:B------:R1:W-:Y:S01]  /*1380*/  STS.U16 [R2+0x2a00], R63 ;  /* 0x002a003f02007388 */ /* 0x0003e20000000400 */
[----:B0-----:R-:W-:-:S03]  /*1390*/  SHF.L.U32 R31, R50, 0x2, RZ ;  /* 0x00000002321f7819 */ /* 0x001fc600000006ff */
[----:B------:R0:W-:Y:S01]  /*13a0*/  STS.U16 [R2+0x2c00], R65 ;  /* 0x002c004102007388 */ /* 0x0001e20000000400 */
[----:B--2---:R-:W-:-:S03]  /*13b0*/  CS2R R60, SRZ ;  /* 0x00000000003c7805 */ /* 0x004fc6000001ff00 */
[----:B------:R2:W-:Y:S01]  /*13c0*/  STS.U16 [R2+0x2e00], R67 ;  /* 0x002e004302007388 */ /* 0x0005e20000000400 */
[----:B-1----:R-:W-:-:S03]  /*13d0*/  CS2R R62, SRZ ;  /* 0x00000000003e7805 */ /* 0x002fc6000001ff00 */
[----:B------:R1:W-:Y:S01]  /*13e0*/  STS.U16 [R2+0x3000], R69 ;  /* 0x0030004502007388 */ /* 0x0003e20000000400 */
[----:B0-----:R-:W-:-:S03]  /*13f0*/  CS2R R64, SRZ ;  /* 0x0000000000407805 */ /* 0x001fc6000001ff00 */
        /* <DEDUP_REMOVED lines=46> */
[----:B------:R-:W-:Y:S01]  /*16e0*/  STS.U16 [R2+0x5c00], R113 ;  /* 0x005c007102007388 */ /* 0x000fe20000000400 */
[----:B0-----:R-:W-:-:S03]  /*16f0*/  CS2R R114, SRZ ;  /* 0x0000000000727805 */ /* 0x001fc6000001ff00 */
[----:B------:R0:W-:Y:S04]  /*1700*/  STS.U16 [R2+0x6200], R119 ;  /* 0x0062007702007388 */ /* 0x0001e80000000400 */
        /* <DEDUP_REMOVED lines=11> */
[----:B------:R-:W-:Y:S01]  /*17c0*/  STS.U16 [R2+0x7e00], R19 ;  /* 0x007e001302007388 */ /* 0x000fe20000000400 */
[----:B--2---:R-:W-:Y:S01]  /*17d0*/  CS2R R116, SRZ ;  /* 0x0000000000747805 */ /* 0x004fe2000001ff00 */
[----:B0-----:R-:W-:Y:S01]  /*17e0*/  CS2R R118, SRZ ;  /* 0x0000000000767805 */ /* 0x001fe2000001ff00 */
[----:B------:R-:W-:Y:S01]  /*17f0*/  CS2R R112, SRZ ;  /* 0x0000000000707805 */ /* 0x000fe2000001ff00 */
[----:B------:R0:W-:Y:S04]  /*1800*/  STS.U16 [R2+0x6400], R121 ;  /* 0x0064007902007388 */ /* 0x0001e80000000400 */
[----:B------:R1:W-:Y:S01]  /*1810*/  STS.U16 [R2+0x6600], R123 ;  /* 0x0066007b02007388 */ /* 0x0003e20000000400 */
[----:B0-----:R-:W-:Y:S01]  /*1820*/  CS2R R120, SRZ ;  /* 0x0000000000787805 */ /* 0x001fe2000001ff00 */
[----:B-1----:R-:W-:Y:S01]  /*1830*/  CS2R R122, SRZ ;  /* 0x00000000007a7805 */ /* 0x002fe2000001ff00 */
[----:B------:R-:W-:Y:S05]  /*1840*/  @!P0 BRA `(.L_x_0) ;  /* 0x0000560000008947 */ /* 0x000fea0003800000 */
[----:B------:R-:W-:Y:S01]  /*1850*/  IMAD R10, R10, c[0x0][0x1b8], RZ ;  /* 0x00006e000a0a7a24 */ /* 0x000fe200078e02ff */
[----:B------:R-:W-:Y:S01]  /*1860*/  SHF.R.U32.HI R4, RZ, 0x3, R50 ;  /* 0x00000003ff047819 */ /* 0x000fe20000011632 */
[----:B------:R-:W-:Y:S01]  /*1870*/  IMAD.MOV.U32 R38, RZ, RZ, c[0x0][0x1b8] ;  /* 0x00006e00ff267624 */ /* 0x000fe200078e00ff */
[----:B------:R-:W-:Y:S01]  /*1880*/  LOP3.LUT R37, R50, 0x1c, RZ, 0xc0, !PT ;  /* 0x0000001c32257812 */ /* 0x000fe200078ec0ff */
[----:B------:R-:W-:Y:S01]  /*1890*/  IMAD R8, R8, c[0x0][0x1b4], RZ ;  /* 0x00006d0008087a24 */ /* 0x000fe200078e02ff */
[----:B------:R-:W-:Y:S01]  /*18a0*/  LOP3.LUT R13, R4, 0xc, RZ, 0xc0, !PT ;  /* 0x0000000c040d7812 */ /* 0x000fe200078ec0ff */
[----:B------:R-:W-:Y:S01]  /*18b0*/  IMAD R3, R36, c[0x0][0x1b0], RZ ;  /* 0x00006c0024037a24 */ /* 0x000fe200078e02ff */
[----:B------:R-:W-:Y:S01]  /*18c0*/  LEA R6, R38, R10, 0x3 ;  /* 0x0000000a26067211 */ /* 0x000fe200078e18ff */
[----:B------:R-:W-:Y:S01]  /*18d0*/  IMAD.SHL.U32 R12, R37, 0x4, RZ ;  /* 0x00000004250c7824 */ /* 0x000fe200078e00ff */
[----:B------:R-:W-:Y:S01]  /*18e0*/  SHF.L.U32 R5, R8, 0x1, RZ ;  /* 0x0000000108057819 */ /* 0x000fe200000006ff */
[----:B------:R-:W-:Y:S01]  /*18f0*/  IMAD.SHL.U32 R4, R3, 0x2, RZ ;  /* 0x0000000203047824 */ /* 0x000fe200078e00ff */
[----:B------:R-:W-:Y:S01]  /*1900*/  LOP3.LUT R15, R50, 0x60, RZ, 0xc0, !PT ;  /* 0x00000060320f7812 */ /* 0x000fe200078ec0ff */
[----:B------:R-:W-:Y:S01]  /*1910*/  IMAD R7, R38, 0x8, R6 ;  /* 0x0000000826077824 */ /* 0x000fe200078e0206 */
[----:B------:R-:W-:Y:S01]  /*1920*/  LOP3.LUT R14, R50, 0x7, RZ, 0xc0, !PT ;  /* 0x00000007320e7812 */ /* 0x000fe200078ec0ff */
[----:B------:R-:W-:Y:S01]  /*1930*/  IMAD.IADD R12, R12, 0x1, R13 ;  /* 0x000000010c0c7824 */ /* 0x000fe200078e020d */
[----:B------:R-:W-:Y:S01]  /*1940*/  IADD3 R156, P0, P1, R5, c[0x0][0x170], R4 ;  /* 0x00005c00059c7a10 */ /* 0x000fe2000791e004 */
[----:B------:R-:W-:Y:S01]  /*1950*/  IMAD.SHL.U32 R13, R50, 0x2, RZ ;  /* 0x00000002320d7824 */ /* 0x000fe200078e00ff */
[----:B------:R-:W-:Y:S01]  /*1960*/  LEA R9, R38, R7, 0x3 ;  /* 0x0000000726097211 */ /* 0x000fe200078e18ff */
[----:B------:R-:W-:Y:S01]  /*1970*/  IMAD R32, R15, 0x10, R14 ;  /* 0x000000100f207824 */ /* 0x000fe200078e020e */
[----:B------:R-:W-:Y:S01]  /*1980*/  SHF.R.U32.HI R28, RZ, 0x1, R15 ;  /* 0x00000001ff1c7819 */ /* 0x000fe2000001160f */
[----:B------:R-:W-:Y:S01]  /*1990*/  IMAD.HI R8, R8, 0x2, RZ ;  /* 0x0000000208087827 */ /* 0x000fe200078e02ff */
[----:B------:R-:W-:Y:S01]  /*19a0*/  SHF.L.U32 R5, R50, 0x3, RZ ;  /* 0x0000000332057819 */ /* 0x000fe200000006ff */
[----:B------:R-:W-:Y:S01]  /*19b0*/  CS2R R120, SRZ ;  /* 0x0000000000787805 */ /* 0x000fe2000001ff00 */
[----:B------:R-:W-:Y:S01]  /*19c0*/  LOP3.LUT R34, R28, 0x30, R13, 0x78, !PT ;  /* 0x000000301c227812 */ /* 0x000fe200078e780d */
[----:B------:R-:W-:Y:S01]  /*19d0*/  IMAD R11, R38, 0x8, R9 ;  /* 0x00000008260b7824 */ /* 0x000fe200078e0209 */
[----:B------:R-:W-:Y:S01]  /*19e0*/  LOP3.LUT R16, R5, 0x30, RZ, 0xc0, !PT ;  /* 0x0000003005107812 */ /* 0x000fe200078ec0ff */
[----:B------:R-:W-:Y:S01]  /*19f0*/  IMAD.SHL.U32 R32, R32, 0x10, RZ ;  /* 0x0000001020207824 */ /* 0x000fe200078e00ff */
[----:B------:R-:W-:Y:S01]  /*1a00*/  SHF.L.U32 R15, R14, 0x6, RZ ;  /* 0x000000060e0f7819 */ /* 0x000fe200000006ff */
[----:B------:R-:W-:Y:S01]  /*1a10*/  IMAD.HI R5, R3, 0x2, RZ ;  /* 0x0000000203057827 */ /* 0x000fe200078e02ff */
[----:B------:R-:W-:Y:S01]  /*1a20*/  LEA R17, R38, R11, 0x3 ;  /* 0x0000000b26117211 */ /* 0x000fe200078e18ff */
[----:B------:R-:W-:Y:S01]  /*1a30*/  CS2R R122, SRZ ;  /* 0x00000000007a7805 */ /* 0x000fe2000001ff00 */
[----:B------:R-:W-:Y:S01]  /*1a40*/  LOP3.LUT R30, R15, R16, RZ, 0xfc, !PT ;  /* 0x000000100f1e7212 */ /* 0x000fe200078efcff */
[C---:B------:R-:W-:Y:S01]  /*1a50*/  IMAD.SHL.U32 R21, R50.reuse, 0x40, RZ ;  /* 0x0000004032157824 */ /* 0x040fe200078e00ff */
[----:B------:R-:W-:Y:S01]  /*1a60*/  LOP3.LUT R4, R50, 0xe0, RZ, 0xc0, !PT ;  /* 0x000000e032047812 */ /* 0x000fe200078ec0ff */
[----:B------:R-:W-:Y:S01]  /*1a70*/  IMAD R18, R38, 0x8, R17 ;  /* 0x0000000826127824 */ /* 0x000fe200078e0211 */
[--C-:B------:R-:W-:Y:S01]  /*1a80*/  LOP3.LUT R3, R16, 0x30, R13.reuse, 0x78, !PT ;  /* 0x0000003010037812 */ /* 0x100fe200078e780d */
[----:B------:R-:W-:Y:S01]  /*1a90*/  IMAD.MOV.U32 R132, RZ, RZ, -0x800000 ;  /* 0xff800000ff847424 */ /* 0x000fe200078e00ff */
[--C-:B------:R-:W-:Y:S01]  /*1aa0*/  LOP3.LUT R33, R30, 0x10, R13.reuse, 0x78, !PT ;  /* 0x000000101e217812 */ /* 0x100fe200078e780d */
[----:B------:R-:W-:Y:S01]  /*1ab0*/  CS2R R116, SRZ ;  /* 0x0000000000747805 */ /* 0x000fe2000001ff00 */
[----:B------:R-:W-:Y:S01]  /*1ac0*/  LEA R19, R38, R18, 0x3 ;  /* 0x0000001226137211 */ /* 0x000fe200078e18ff */
[----:B------:R-:W-:Y:S01]  /*1ad0*/  CS2R R118, SRZ ;  /* 0x0000000000767805 */ /* 0x000fe2000001ff00 */
[----:B------:R-:W-:Y:S01]  /*1ae0*/  LOP3.LUT R35, R32, 0x30, R13, 0x78, !PT ;  /* 0x0000003020237812 */ /* 0x000fe200078e780d */
[----:B------:R-:W-:Y:S01]  /*1af0*/  CS2R R112, SRZ ;  /* 0x0000000000707805 */ /* 0x000fe2000001ff00 */
[----:B------:R-:W-:Y:S01]  /*1b00*/  LEA R32, R4, R3, 0x4 ;  /* 0x0000000304207211 */ /* 0x000fe200078e20ff */
[----:B------:R-:W-:Y:S01]  /*1b10*/  IMAD R20, R38, 0x8, R19 ;  /* 0x0000000826147824 */ /* 0x000fe200078e0213 */
[----:B------:R-:W-:Y:S01]  /*1b20*/  LOP3.LUT R13, R31, 0xc, RZ, 0xc0, !PT ;  /* 0x0000000c1f0d7812 */ /* 0x000fe200078ec0ff */
[----:B------:R-:W-:Y:S01]  /*1b30*/  IMAD R3, R36, c[0x0][0x1a0], RZ ;  /* 0x0000680024037a24 */ /* 0x000fe200078e02ff */
[----:B------:R-:W-:Y:S01]  /*1b40*/  IADD3.X R36, R8, c[0x0][0x174], R5, P0, P1 ;  /* 0x00005d0008247a10 */ /* 0x000fe200007e2405 */
[----:B------:R-:W-:Y:S01]  /*1b50*/  IMAD R4, R251, c[0x0][0x1a8], RZ ;  /* 0x00006a00fb047a24 */ /* 0x000fe200078e02ff */
[C---:B------:R-:W-:Y:S01]  /*1b60*/  LEA R22, R38.reuse, R20, 0x3 ;  /* 0x0000001426167211 */ /* 0x040fe200078e18ff */
[----:B------:R-:W-:Y:S01]  /*1b70*/  IMAD.MOV.U32 R5, RZ, RZ, c[0x0][0x1a8] ;  /* 0x00006a00ff057624 */ /* 0x000fe200078e00ff */
[----:B------:R-:W-:Y:S01]  /*1b80*/  LEA R126, P0, R3, c[0x0][0x168], 0x1 ;  /* 0x00005a00037e7a11 */ /* 0x000fe200078008ff */
[----:B------:R-:W-:Y:S01]  /*1b90*/  IMAD R13, R37, 0x10, R13 ;  /* 0x00000010250d7824 */ /* 0x000fe200078e020d */
[----:B------:R-:W-:Y:S01]  /*1ba0*/  LEA R23, R38, R22, 0x3 ;  /* 0x0000001626177211 */ /* 0x000fe200078e18ff */
[----:B------:R-:W-:Y:S01]  /*1bb0*/  IMAD R5, R5, 0x100, R4 ;  /* 0x0000010005057824 */ /* 0x000fe200078e0204 */
[----:B------:R-:W-:Y:S01]  /*1bc0*/  LOP3.LUT R21, R16, 0x3c0, R21, 0xf8, !PT ;  /* 0x000003c010157812 */ /* 0x000fe200078ef815 */
[----:B------:R-:W-:Y:S01]  /*1bd0*/  IMAD.IADD R13, R34, 0x1, R13 ;  /* 0x00000001220d7824 */ /* 0x000fe200078e020d */
[----:B------:R-:W-:Y:S01]  /*1be0*/  LEA R24, R38, R23, 0x3 ;  /* 0x0000001726187211 */ /* 0x000fe200078e18ff */
[----:B------:R-:W-:Y:S01]  /*1bf0*/  IMAD R14, R14, 0x400, R35 ;  /* 0x000004000e0e7824 */ /* 0x000fe200078e0223 */
[----:B------:R-:W-:Y:S01]  /*1c00*/  LEA.HI.X.SX32 R16, R3, c[0x0][0x16c], 0x1, P0 ;  /* 0x00005b0003107a11 */ /* 0x000fe200000f0eff */
[----:B------:R-:W-:Y:S01]  /*1c10*/  CS2R R114, SRZ ;  /* 0x0000000000727805 */ /* 0x000fe2000001ff00 */
[----:B------:R-:W-:Y:S01]  /*1c20*/  LEA R25, R38, R24, 0x3 ;  /* 0x0000001826197211 */ /* 0x000fe200078e18ff */
[----:B------:R-:W-:Y:S01]  /*1c30*/  CS2R R108, SRZ ;  /* 0x00000000006c7805 */ /* 0x000fe2000001ff00 */
[-C--:B------:R-:W-:Y:S01]  /*1c40*/  LEA R124, P0, R4, R126.reuse, 0x1 ;  /* 0x0000007e047c7211 */ /* 0x080fe200078008ff */
[----:B------:R-:W-:Y:S01]  /*1c50*/  CS2R R110, SRZ ;  /* 0x00000000006e7805 */ /* 0x000fe2000001ff00 */
[----:B------:R-:W-:Y:S01]  /*1c60*/  LEA R26, R38, R25, 0x3 ;  /* 0x00000019261a7211 */ /* 0x000fe200078e18ff */
[----:B------:R-:W-:Y:S01]  /*1c70*/  CS2R R104, SRZ ;  /* 0x0000000000687805 */ /* 0x000fe2000001ff00 */
[C---:B------:R-:W-:Y:S01]  /*1c80*/  LEA R126, P1, R5.reuse, R126, 0x1 ;  /* 0x0000007e057e7211 */ /* 0x040fe200078208ff */
[----:B------:R-:W-:Y:S01]  /*1c90*/  CS2R R106, SRZ ;  /* 0x00000000006a7805 */ /* 0x000fe2000001ff00 */
[-C--:B------:R-:W-:Y:S01]  /*1ca0*/  LEA.HI.X.SX32 R125, R4, R16.reuse, 0x1, P0 ;  /* 0x00000010047d7211 */ /* 0x080fe200000f0eff */
[----:B------:R-:W-:Y:S01]  /*1cb0*/  IMAD R27, R38, 0x8, R26 ;  /* 0x00000008261b7824 */ /* 0x000fe200078e021a */
[----:B------:R-:W-:Y:S01]  /*1cc0*/  LEA.HI.X.SX32 R127, R5, R16, 0x1, P1 ;  /* 0x00000010057f7211 */ /* 0x000fe200008f0eff */
[----:B------:R-:W-:Y:S01]  /*1cd0*/  CS2R R100, SRZ ;  /* 0x0000000000647805 */ /* 0x000fe2000001ff00 */
[----:B------:R-:W-:Y:S01]  /*1ce0*/  LOP3.LUT R16, R50, 0x10, RZ, 0xc0, !PT ;  /* 0x0000001032107812 */ /* 0x000fe200078ec0ff */
[----:B------:R-:W-:Y:S01]  /*1cf0*/  CS2R R102, SRZ ;  /* 0x0000000000667805 */ /* 0x000fe2000001ff00 */
[----:B------:R-:W-:Y:S01]  /*1d00*/  LEA R28, R38, R27, 0x3 ;  /* 0x0000001b261c7211 */ /* 0x000fe200078e18ff */
[----:B------:R-:W-:Y:S01]  /*1d10*/  CS2R R96, SRZ ;  /* 0x0000000000607805 */ /* 0x000fe2000001ff00 */
[----:B------:R-:W-:Y:S01]  /*1d20*/  IADD3 R15, R15, R32, RZ ;  /* 0x000000200f0f7210 */ /* 0x000fe20007ffe0ff */
[----:B------:R-:W-:Y:S01]  /*1d30*/  IMAD R16, R16, 0x20, R33 ;  /* 0x0000002010107824 */ /* 0x000fe200078e0221 */
[-C--:B------:R-:W-:Y:S01]  /*1d40*/  LEA R44, P0, R10, R156.reuse, 0x1 ;  /* 0x0000009c0a2c7211 */ /* 0x080fe200078008ff */
[----:B------:R-:W-:Y:S01]  /*1d50*/  IMAD R29, R38, 0x8, R28 ;  /* 0x00000008261d7824 */ /* 0x000fe200078e021c */
[-C--:B------:R-:W-:Y:S01]  /*1d60*/  LEA R42, P1, R6, R156.reuse, 0x1 ;  /* 0x0000009c062a7211 */ /* 0x080fe200078208ff */
[----:B------:R-:W-:Y:S01]  /*1d70*/  CS2R R98, SRZ ;  /* 0x0000000000627805 */ /* 0x000fe2000001ff00 */
[C---:B------:R-:W-:Y:S01]  /*1d80*/  LEA R40, P2, R7.reuse, R156, 0x1 ;  /* 0x0000009c07287211 */ /* 0x040fe200078408ff */
[----:B------:R-:W-:Y:S01]  /*1d90*/  IMAD R30, R38, 0x8, R29 ;  /* 0x00000008261e7824 */ /* 0x000fe200078e021d */
[-C--:B------:R-:W-:Y:S01]  /*1da0*/  LEA.HI.X.SX32 R45, R10, R36.reuse, 0x1, P0 ;  /* 0x000000240a2d7211 */ /* 0x080fe200000f0eff */
[----:B------:R-:W-:Y:S01]  /*1db0*/  CS2R R92, SRZ ;  /* 0x00000000005c7805 */ /* 0x000fe2000001ff00 */
[----:B------:R-:W-:Y:S01]  /*1dc0*/  LEA.HI.X.SX32 R43, R6, R36, 0x1, P1 ;  /* 0x00000024062b7211 */ /* 0x000fe200008f0eff */
[----:B------:R-:W-:Y:S01]  /*1dd0*/  CS2R R94, SRZ ;  /* 0x00000000005e7805 */ /* 0x000fe2000001ff00 */
[C---:B------:R-:W-:Y:S01]  /*1de0*/  LEA R8, R38.reuse, R30, 0x3 ;  /* 0x0000001e26087211 */ /* 0x040fe200078e18ff */
[----:B------:R-:W-:Y:S01]  /*1df0*/  STL.64 [R1+0xb8], R44 ;  /* 0x0000b82c01007387 */ /* 0x000fe20000100a00 */
[----:B------:R-:W-:Y:S01]  /*1e00*/  LEA.HI.X.SX32 R41, R7, R36, 0x1, P2 ;  /* 0x0000002407297211 */ /* 0x000fe200010f0eff */
[----:B------:R-:W-:Y:S01]  /*1e10*/  CS2R R88, SRZ ;  /* 0x0000000000587805 */ /* 0x000fe2000001ff00 */
[C---:B------:R-:W-:Y:S01]  /*1e20*/  LEA R31, R38.reuse, R8, 0x3 ;  /* 0x00000008261f7211 */ /* 0x040fe200078e18ff */
[----:B------:R0:W-:Y:S01]  /*1e30*/  STL.64 [R1+0xb0], R42 ;  /* 0x0000b02a01007387 */ /* 0x0001e20000100a00 */
[C---:B------:R-:W-:Y:S01]  /*1e40*/  LEA R34, P2, R17.reuse, R156, 0x1 ;  /* 0x0000009c11227211 */ /* 0x040fe200078408ff */
[----:B------:R-:W-:Y:S01]  /*1e50*/  CS2R R90, SRZ ;  /* 0x00000000005a7805 */ /* 0x000fe2000001ff00 */
[C---:B------:R-:W-:Y:S01]  /*1e60*/  LEA R3, R38.reuse, R31, 0x3 ;  /* 0x0000001f26037211 */ /* 0x040fe200078e18ff */
[----:B------:R1:W-:Y:S01]  /*1e70*/  STL.64 [R1+0xa8], R40 ;  /* 0x0000a82801007387 */ /* 0x0003e20000100a00 */
[----:B------:R-:W-:Y:S01]  /*1e80*/  LEA.HI.X.SX32 R35, R17, R36, 0x1, P2 ;  /* 0x0000002411237211 */ /* 0x000fe200010f0eff */
[----:B------:R-:W-:Y:S01]  /*1e90*/  CS2R R84, SRZ ;  /* 0x0000000000547805 */ /* 0x000fe2000001ff00 */
[C---:B------:R-:W-:Y:S01]  /*1ea0*/  LEA R4, R38.reuse, R3, 0x3 ;  /* 0x0000000326047211 */ /* 0x040fe200078e18ff */
[----:B------:R-:W-:Y:S01]  /*1eb0*/  CS2R R86, SRZ ;  /* 0x0000000000567805 */ /* 0x000fe2000001ff00 */
[----:B------:R-:W-:Y:S01]  /*1ec0*/  LOP3.LUT R21, R21, 0x10, R50, 0x78, !PT ;  /* 0x0000001015157812 */ /* 0x000fe200078e7832 */
[----:B------:R-:W-:Y:S01]  /*1ed0*/  CS2R R80, SRZ ;  /* 0x0000000000507805 */ /* 0x000fe2000001ff00 */
[C---:B------:R-:W-:Y:S01]  /*1ee0*/  LEA R5, R38.reuse, R4, 0x3 ;  /* 0x0000000426057211 */ /* 0x040fe200078e18ff */
[----:B------:R-:W-:Y:S01]  /*1ef0*/  CS2R R82, SRZ ;  /* 0x0000000000527805 */ /* 0x000fe2000001ff00 */
[-C--:B0-----:R-:W-:Y:S01]  /*1f00*/  LEA R42, P0, R9, R156.reuse, 0x1 ;  /* 0x0000009c092a7211 */ /* 0x081fe200078008ff */
[----:B------:R-:W-:Y:S01]  /*1f10*/  CS2R R76, SRZ ;  /* 0x00000000004c7805 */ /* 0x000fe2000001ff00 */
[C---:B------:R-:W-:Y:S01]  /*1f20*/  LEA R32, R38.reuse, R5, 0x3 ;  /* 0x0000000526207211 */ /* 0x040fe200078e18ff */
[----:B------:R-:W-:Y:S01]  /*1f30*/  CS2R R78, SRZ ;  /* 0x00000000004e7805 */ /* 0x000fe2000001ff00 */
[----:B-1----:R-:W-:Y:S01]  /*1f40*/  LEA R40, P1, R11, R156, 0x1 ;  /* 0x0000009c0b287211 */ /* 0x002fe200078208ff */
[----:B------:R-:W-:Y:S01]  /*1f50*/  CS2R R72, SRZ ;  /* 0x0000000000487805 */ /* 0x000fe2000001ff00 */
[-C--:B------:R-:W-:Y:S01]  /*1f60*/  LEA.HI.X.SX32 R43, R9, R36.reuse, 0x1, P0 ;  /* 0x00000024092b7211 */ /* 0x080fe200000f0eff */
[C---:B------:R-:W-:Y:S01]  /*1f70*/  IMAD R33, R38.reuse, 0x8, R32 ;  /* 0x0000000826217824 */ /* 0x040fe200078e0220 */
[----:B------:R-:W-:Y:S01]  /*1f80*/  LEA.HI.X.SX32 R41, R11, R36, 0x1, P1 ;  /* 0x000000240b297211 */ /* 0x000fe200008f0eff */
[----:B------:R-:W-:Y:S01]  /*1f90*/  CS2R R74, SRZ ;  /* 0x00000000004a7805 */ /* 0x000fe2000001ff00 */
[----:B------:R-:W-:Y:S01]  /*1fa0*/  CS2R R68, SRZ ;  /* 0x0000000000447805 */ /* 0x000fe2000001ff00 */
[----:B------:R0:W-:Y:S01]  /*1fb0*/  STL.64 [R1+0xa0], R42 ;  /* 0x0000a02a01007387 */ /* 0x0001e20000100a00 */
[C---:B------:R-:W-:Y:S01]  /*1fc0*/  LEA R6, R38.reuse, R33, 0x3 ;  /* 0x0000002126067211 */ /* 0x040fe200078e18ff */
[----:B------:R-:W-:Y:S01]  /*1fd0*/  CS2R R70, SRZ ;  /* 0x0000000000467805 */ /* 0x000fe2000001ff00 */
[----:B------:R-:W-:Y:S01]  /*1fe0*/  CS2R R64, SRZ ;  /* 0x0000000000407805 */ /* 0x000fe2000001ff00 */
[----:B------:R1:W-:Y:S01]  /*1ff0*/  STL.64 [R1+0x98], R40 ;  /* 0x0000982801007387 */ /* 0x0003e20000100a00 */
[----:B------:R-:W-:Y:S01]  /*2000*/  CS2R R66, SRZ ;  /* 0x0000000000427805 */ /* 0x000fe2000001ff00 */
[----:B------:R-:W-:Y:S01]  /*2010*/  IMAD R7, R38, 0x8, R6 ;  /* 0x0000000826077824 */ /* 0x000fe200078e0206 */
[----:B------:R-:W-:Y:S01]  /*2020*/  CS2R R60, SRZ ;  /* 0x00000000003c7805 */ /* 0x000fe2000001ff00 */
[----:B------:R2:W-:Y:S01]  /*2030*/  STL.64 [R1+0x90], R34 ;  /* 0x0000902201007387 */ /* 0x0005e20000100a00 */
[----:B------:R-:W-:Y:S01]  /*2040*/  CS2R R62, SRZ ;  /* 0x00000000003e7805 */ /* 0x000fe2000001ff00 */
[----:B------:R-:W-:-:S02]  /*2050*/  LOP3.LUT R252, R16, 0x20, RZ, 0x3c, !PT ;  /* 0x0000002010fc7812 */ /* 0x000fc400078e3cff */
[----:B------:R-:W-:Y:S02]  /*2060*/  LEA R9, R38, R7, 0x3 ;  /* 0x0000000726097211 */ /* 0x000fe400078e18ff */
[-C--:B0-----:R-:W-:Y:S02]  /*2070*/  LEA R42, P0, R18, R156.reuse, 0x1 ;  /* 0x0000009c122a7211 */ /* 0x081fe400078008ff */
[C---:B-1----:R-:W-:Y:S01]  /*2080*/  LEA R40, P1, R19.reuse, R156, 0x1 ;  /* 0x0000009c13287211 */ /* 0x042fe200078208ff */
[----:B------:R-:W-:Y:S01]  /*2090*/  IMAD R10, R38, 0x8, R9 ;  /* 0x00000008260a7824 */ /* 0x000fe200078e0209 */
[----:B------:R-:W-:Y:S02]  /*20a0*/  LEA.HI.X.SX32 R43, R18, R36, 0x1, P0 ;  /* 0x00000024122b7211 */ /* 0x000fe400000f0eff */
[C---:B--2---:R-:W-:Y:S02]  /*20b0*/  LEA R34, P2, R20.reuse, R156, 0x1 ;  /* 0x0000009c14227211 */ /* 0x044fe400078408ff */
[-C--:B------:R-:W-:Y:S01]  /*20c0*/  LEA.HI.X.SX32 R41, R19, R36.reuse, 0x1, P1 ;  /* 0x0000002413297211 */ /* 0x080fe200008f0eff */
[----:B------:R-:W-:Y:S01]  /*20d0*/  STL.64 [R1+0x88], R42 ;  /* 0x0000882a01007387 */ /* 0x000fe20000100a00 */
[----:B------:R-:W-:-:S02]  /*20e0*/  LEA.HI.X.SX32 R35, R20, R36, 0x1, P2 ;  /* 0x0000002414237211 */ /* 0x000fc400010f0eff */
[----:B------:R-:W-:Y:S01]  /*20f0*/  LEA R11, R38, R10, 0x3 ;  /* 0x0000000a260b7211 */ /* 0x000fe200078e18ff */
[----:B------:R0:W-:Y:S01]  /*2100*/  STL.64 [R1+0x80], R40 ;  /* 0x0000802801007387 */ /* 0x0001e20000100a00 */
[----:B------:R-:W-:-:S03]  /*2110*/  LEA R18, P2, R24, R156, 0x1 ;  /* 0x0000009c18127211 */ /* 0x000fc600078408ff */
[----:B------:R1:W-:Y:S01]  /*2120*/  STL.64 [R1+0x78], R34 ;  /* 0x0000782201007387 */ /* 0x0003e20000100a00 */
[----:B------:R-:W-:Y:S01]  /*2130*/  LEA.HI.X.SX32 R19, R24, R36, 0x1, P2 ;  /* 0x0000002418137211 */ /* 0x000fe200010f0eff */
[----:B------:R-:W-:-:S04]  /*2140*/  IMAD R17, R38, 0x8, R11 ;  /* 0x0000000826117824 */ /* 0x000fc800078e020b */
[----:B------:R2:W-:Y:S01]  /*2150*/  STL.64 [R1+0x60], R18 ;  /* 0x0000601201007387 */ /* 0x0005e20000100a00 */
[CC--:B0-----:R-:W-:Y:S02]  /*2160*/  LEA R40, P0, R22.reuse, R156.reuse, 0x1 ;  /* 0x0000009c16287211 */ /* 0x0c1fe400078008ff */
[C---:B-1----:R-:W-:Y:S02]  /*2170*/  LEA R34, P1, R23.reuse, R156, 0x1 ;  /* 0x0000009c17227211 */ /* 0x042fe400078208ff */
[-C--:B------:R-:W-:Y:S02]  /*2180*/  LEA.HI.X.SX32 R41, R22, R36.reuse, 0x1, P0 ;  /* 0x0000002416297211 */ /* 0x080fe400000f0eff */
[----:B------:R-:W-:Y:S02]  /*2190*/  LEA.HI.X.SX32 R35, R23, R36, 0x1, P1 ;  /* 0x0000002417237211 */ /* 0x000fe400008f0eff */
[----:B--2---:R-:W-:Y:S01]  /*21a0*/  LEA R18, R38, R17, 0x3 ;  /* 0x0000001126127211 */ /* 0x004fe200078e18ff */
[----:B------:R0:W-:Y:S01]  /*21b0*/  STL.64 [R1+0x70], R40 ;  /* 0x0000702801007387 */ /* 0x0001e20000100a00 */
[----:B------:R-:W-:-:S03]  /*21c0*/  LEA R22, P2, R27, R156, 0x1 ;  /* 0x0000009c1b167211 */ /* 0x000fc600078408ff */
[----:B------:R1:W-:Y:S01]  /*21d0*/  STL.64 [R1+0x68], R34 ;  /* 0x0000682201007387 */ /* 0x0003e20000100a00 */
[----:B------:R-:W-:Y:S01]  /*21e0*/  IMAD R19, R38, 0x8, R18 ;  /* 0x0000000826137824 */ /* 0x000fe200078e0212 */
[----:B------:R-:W-:Y:S02]  /*21f0*/  LEA.HI.X.SX32 R23, R27, R36, 0x1, P2 ;  /* 0x000000241b177211 */ /* 0x000fe400010f0eff */
[-C--:B------:R-:W-:Y:S02]  /*2200*/  LEA R24, P2, R30, R156.reuse, 0x1 ;  /* 0x0000009c1e187211 */ /* 0x080fe400078408ff */
[----:B------:R-:W-:Y:S02]  /*2210*/  LEA R20, R38, R19, 0x3 ;  /* 0x0000001326147211 */ /* 0x000fe400078e18ff */
[-C--:B0-----:R-:W-:Y:S02]  /*2220*/  LEA R40, P0, R25, R156.reuse, 0x1 ;  /* 0x0000009c19287211 */ /* 0x081fe400078008ff */
[----:B-1----:R-:W-:-:S02]  /*2230*/  LEA R34, P1, R26, R156, 0x1 ;  /* 0x0000009c1a227211 */ /* 0x002fc400078208ff */
[-C--:B------:R-:W-:Y:S02]  /*2240*/  LEA.HI.X.SX32 R41, R25, R36.reuse, 0x1, P0 ;  /* 0x0000002419297211 */ /* 0x080fe400000f0eff */
[-C--:B------:R-:W-:Y:S02]  /*2250*/  LEA.HI.X.SX32 R35, R26, R36.reuse, 0x1, P1 ;  /* 0x000000241a237211 */ /* 0x080fe400008f0eff */
[----:B------:R-:W-:Y:S01]  /*2260*/  LEA.HI.X.SX32 R25, R30, R36, 0x1, P2 ;  /* 0x000000241e197211 */ /* 0x000fe200010f0eff */
[----:B------:R0:W-:Y:S01]  /*2270*/  STL.64 [R1+0x58], R40 ;  /* 0x0000582801007387 */ /* 0x0001e20000100a00 */
[----:B------:R-:W-:-:S03]  /*2280*/  LEA R26, P2, R3, R156, 0x1 ;  /* 0x0000009c031a7211 */ /* 0x000fc600078408ff */
[----:B------:R1:W-:Y:S01]  /*2290*/  STL.64 [R1+0x50], R34 ;  /* 0x0000502201007387 */ /* 0x0003e20000100a00 */
[----:B------:R-:W-:-:S03]  /*22a0*/  LEA.HI.X.SX32 R27, R3, R36, 0x1, P2 ;  /* 0x00000024031b7211 */ /* 0x000fc600010f0eff */
[----:B------:R2:W-:Y:S01]  /*22b0*/  STL.64 [R1+0x48], R22 ;  /* 0x0000481601007387 */ /* 0x0005e20000100a00 */
[CC--:B0-----:R-:W-:Y:S02]  /*22c0*/  LEA R40, P0, R28.reuse, R156.reuse, 0x1 ;  /* 0x0000009c1c287211 */ /* 0x0c1fe400078008ff */
[C---:B-1----:R-:W-:Y:S02]  /*22d0*/  LEA R34, P1, R29.reuse, R156, 0x1 ;  /* 0x0000009c1d227211 */ /* 0x042fe400078208ff */
[-C--:B------:R-:W-:Y:S01]  /*22e0*/  LEA.HI.X.SX32 R41, R28, R36.reuse, 0x1, P0 ;  /* 0x000000241c297211 */ /* 0x080fe200000f0eff */
[----:B--2---:R-:W-:Y:S01]  /*22f0*/  IMAD R22, R38, 0x8, R20 ;  /* 0x0000000826167824 */ /* 0x004fe200078e0214 */
[----:B------:R-:W-:-:S03]  /*2300*/  LEA.HI.X.SX32 R35, R29, R36, 0x1, P1 ;  /* 0x000000241d237211 */ /* 0x000fc600008f0eff */
[----:B------:R0:W-:Y:S01]  /*2310*/  STL.64 [R1+0x40], R40 ;  /* 0x0000402801007387 */ /* 0x0001e20000100a00 */
[C---:B------:R-:W-:Y:S02]  /*2320*/  LEA R28, P1, R31.reuse, R156, 0x1 ;  /* 0x0000009c1f1c7211 */ /* 0x040fe400078208ff */
[----:B------:R-:W-:Y:S01]  /*2330*/  LEA R23, R38, R22, 0x3 ;  /* 0x0000001626177211 */ /* 0x000fe200078e18ff */
[----:B------:R1:W-:Y:S01]  /*2340*/  STL.64 [R1+0x38], R34 ;  /* 0x0000382201007387 */ /* 0x0003e20000100a00 */
[----:B------:R-:W-:-:S03]  /*2350*/  LEA.HI.X.SX32 R29, R31, R36, 0x1, P1 ;  /* 0x000000241f1d7211 */ /* 0x000fc600008f0eff */
[----:B------:R2:W-:Y:S01]  /*2360*/  STL.64 [R1+0x30], R24 ;  /* 0x0000301801007387 */ /* 0x0005e20000100a00 */
[----:B0-----:R-:W-:Y:S01]  /*2370*/  IMAD.MOV.U32 R40, RZ, RZ, c[0x0][0x1a4] ;  /* 0x00006900ff287624 */ /* 0x001fe200078e00ff */
[----:B-1----:R-:W-:-:S03]  /*2380*/  LEA R34, P0, R8, R156, 0x1 ;  /* 0x0000009c08227211 */ /* 0x002fc600078008ff */
[----:B------:R-:W-:Y:S01]  /*2390*/  IMAD.WIDE R54, R40, 0x2, R124 ;  /* 0x0000000228367825 */ /* 0x000fe200078e027c */
[----:B------:R-:W-:-:S03]  /*23a0*/  LEA.HI.X.SX32 R35, R8, R36, 0x1, P0 ;  /* 0x0000002408237211 */ /* 0x000fc600000f0eff */
[----:B--2---:R-:W-:Y:S01]  /*23b0*/  IMAD R24, R38, 0x8, R23 ;  /* 0x0000000826187824 */ /* 0x004fe200078e0217 */
[----:B------:R-:W-:Y:S01]  /*23c0*/  LEA R30, P0, R4, R156, 0x1 ;  /* 0x0000009c041e7211 */ /* 0x000fe200078008ff */
[----:B------:R-:W-:Y:S01]  /*23d0*/  IMAD.WIDE R52, R40, 0x2, R126 ;  /* 0x0000000228347825 */ /* 0x000fe200078e027e */
[----:B------:R0:W-:Y:S02]  /*23e0*/  STL.64 [R1+0x28], R34 ;  /* 0x0000282201007387 */ /* 0x0001e40000100a00 */
[----:B------:R-:W-:Y:S01]  /*23f0*/  LEA R3, R38, R24, 0x3 ;  /* 0x0000001826037211 */ /* 0x000fe200078e18ff */
[----:B------:R-:W-:Y:S01]  /*2400*/  IMAD R25, R40, 0x5, RZ ;  /* 0x0000000528197824 */ /* 0x000fe200078e02ff */
[----:B------:R-:W-:Y:S01]  /*2410*/  LEA.HI.X.SX32 R31, R4, R36, 0x1, P0 ;  /* 0x00000024041f7211 */ /* 0x000fe200000f0eff */
[----:B------:R1:W-:Y:S01]  /*2420*/  STL.64 [R1+0x20], R28 ;  /* 0x0000201c01007387 */ /* 0x0003e20000100a00 */
[----:B------:R-:W-:Y:S01]  /*2430*/  LEA R248, P0, R33, R156, 0x1 ;  /* 0x0000009c21f87211 */ /* 0x000fe200078008ff */
[----:B------:R-:W-:-:S02]  /*2440*/  IMAD R8, R38, 0x8, R3 ;  /* 0x0000000826087824 */ /* 0x000fc400078e0203 */
[----:B------:R2:W-:Y:S01]  /*2450*/  STL.64 [R1+0x18], R26 ;  /* 0x0000181a01007387 */ /* 0x0005e20000100a00 */
[----:B------:R-:W-:Y:S01]  /*2460*/  LEA.HI.X.SX32 R249, R33, R36, 0x1, P0 ;  /* 0x0000002421f97211 */ /* 0x000fe200000f0eff */
[----:B------:R-:W-:Y:S01]  /*2470*/  IMAD R33, R40, 0x3, RZ ;  /* 0x0000000328217824 */ /* 0x000fe200078e02ff */
[----:B------:R-:W-:Y:S01]  /*2480*/  LEA R4, R38, R8, 0x3 ;  /* 0x0000000826047211 */ /* 0x000fe200078e18ff */
[----:B------:R3:W-:Y:S01]  /*2490*/  STL.64 [R1+0x10], R30 ;  /* 0x0000101e01007387 */ /* 0x0007e20000100a00 */
[-C--:B------:R-:W-:Y:S01]  /*24a0*/  LEA R236, P0, R9, R156.reuse, 0x1 ;  /* 0x0000009c09ec7211 */ /* 0x080fe200078008ff */
[C---:B0-----:R-:W-:Y:S01]  /*24b0*/  IMAD R34, R40.reuse, 0x12, RZ ;  /* 0x0000001228227824 */ /* 0x041fe200078e02ff */
[----:B-1----:R-:W-:Y:S01]  /*24c0*/  LEA R28, P1, R5, R156, 0x1 ;  /* 0x0000009c051c7211 */ /* 0x002fe200078208ff */
[C---:B------:R-:W-:Y:S01]  /*24d0*/  IMAD R35, R40.reuse, 0x13, RZ ;  /* 0x0000001328237824 */ /* 0x040fe200078e02ff */
[-C--:B------:R-:W-:Y:S01]  /*24e0*/  LEA.HI.X.SX32 R237, R9, R36.reuse, 0x1, P0 ;  /* 0x0000002409ed7211 */ /* 0x080fe200000f0eff */
[----:B------:R-:W-:Y:S01]  /*24f0*/  IMAD R37, R40, 0x14, RZ ;  /* 0x0000001428257824 */ /* 0x000fe200078e02ff */
[----:B------:R-:W-:Y:S01]  /*2500*/  LEA.HI.X.SX32 R29, R5, R36, 0x1, P1 ;  /* 0x00000024051d7211 */ /* 0x000fe200008f0eff */
[----:B------:R-:W-:Y:S01]  /*2510*/  IMAD R5, R38, 0x8, R4 ;  /* 0x0000000826057824 */ /* 0x000fe200078e0204 */
[-C--:B--2---:R-:W-:Y:S01]  /*2520*/  LEA R26, P2, R32, R156.reuse, 0x1 ;  /* 0x0000009c201a7211 */ /* 0x084fe200078408ff */
[----:B------:R-:W-:Y:S01]  /*2530*/  IMAD R39, R40, 0x16, RZ ;  /* 0x0000001628277824 */ /* 0x000fe200078e02ff */
[----:B------:R-:W-:Y:S01]  /*2540*/  LEA R244, P1, R6, R156, 0x1 ;  /* 0x0000009c06f47211 */ /* 0x000fe200078208ff */
[----:B------:R0:W-:Y:S01]  /*2550*/  STL.64 [R1+0x8], R28 ;  /* 0x0000081c01007387 */ /* 0x0001e20000100a00 */
[-C--:B------:R-:W-:Y:S01]  /*2560*/  LEA.HI.X.SX32 R27, R32, R36.reuse, 0x1, P2 ;  /* 0x00000024201b7211 */ /* 0x080fe200010f0eff */
[----:B---3--:R-:W-:Y:S01]  /*2570*/  IMAD R30, R40, 0xf, RZ ;  /* 0x0000000f281e7824 */ /* 0x008fe200078e02ff */
[----:B------:R-:W-:Y:S01]  /*2580*/  LEA.HI.X.SX32 R245, R6, R36, 0x1, P1 ;  /* 0x0000002406f57211 */ /* 0x000fe200008f0eff */
[----:B------:R-:W-:Y:S01]  /*2590*/  IMAD R32, R40, 0x11, RZ ;  /* 0x0000001128207824 */ /* 0x000fe200078e02ff */
[C---:B------:R-:W-:Y:S01]  /*25a0*/  LEA R240, P2, R7.reuse, R156, 0x1 ;  /* 0x0000009c07f07211 */ /* 0x040fe200078408ff */
[----:B------:R1:W-:Y:S01]  /*25b0*/  STL.64 [R1], R26 ;  /* 0x0000001a01007387 */ /* 0x0003e20000100a00 */
[----:B------:R-:W-:Y:S01]  /*25c0*/  LEA R6, R38, R5, 0x3 ;  /* 0x0000000526067211 */ /* 0x000fe200078e18ff */
[----:B------:R-:W-:Y:S01]  /*25d0*/  IMAD R41, R40, 0x17, RZ ;  /* 0x0000001728297824 */ /* 0x000fe200078e02ff */
[----:B------:R-:W-:Y:S01]  /*25e0*/  LEA.HI.X.SX32 R241, R7, R36, 0x1, P2 ;  /* 0x0000002407f17211 */ /* 0x000fe200010f0eff */
[----:B------:R-:W-:Y:S01]  /*25f0*/  STL.64 [R1+0x2a8], R54 ;  /* 0x0002a83601007387 */ /* 0x000fe20000100a00 */
[-C--:B------:R-:W-:Y:S01]  /*2600*/  LEA R232, P1, R10, R156.reuse, 0x1 ;  /* 0x0000009c0ae87211 */ /* 0x080fe200078208ff */
[----:B------:R-:W-:Y:S01]  /*2610*/  IMAD R7, R38, 0x8, R6 ;  /* 0x0000000826077824 */ /* 0x000fe200078e0206 */
[C---:B------:R-:W-:Y:S01]  /*2620*/  LEA R228, P2, R11.reuse, R156, 0x1 ;  /* 0x0000009c0be47211 */ /* 0x040fe200078408ff */
[----:B------:R2:W-:Y:S01]  /*2630*/  STL.64 [R1+0x2a0], R52 ;  /* 0x0002a03401007387 */ /* 0x0005e20000100a00 */
[-C--:B------:R-:W-:Y:S01]  /*2640*/  LEA.HI.X.SX32 R233, R10, R36.reuse, 0x1, P1 ;  /* 0x000000240ae97211 */ /* 0x080fe200008f0eff */
[----:B0-----:R-:W-:Y:S01]  /*2650*/  IMAD R28, R40, 0xe, RZ ;  /* 0x0000000e281c7824 */ /* 0x001fe200078e02ff */
[----:B------:R-:W-:Y:S01]  /*2660*/  LEA R9, R38, R7, 0x3 ;  /* 0x0000000726097211 */ /* 0x000fe200078e18ff */
[C---:B-1----:R-:W-:Y:S01]  /*2670*/  IMAD R26, R40.reuse, 0xc, RZ ;  /* 0x0000000c281a7824 */ /* 0x042fe200078e02ff */
[----:B------:R-:W-:Y:S01]  /*2680*/  LEA.HI.X.SX32 R229, R11, R36, 0x1, P2 ;  /* 0x000000240be57211 */ /* 0x000fe200010f0eff */
[----:B------:R-:W-:Y:S01]  /*2690*/  IMAD R27, R40, 0xd, RZ ;  /* 0x0000000d281b7824 */ /* 0x000fe200078e02ff */
[CC--:B------:R-:W-:Y:S01]  /*26a0*/  LEA R224, P0, R17.reuse, R156.reuse, 0x1 ;  /* 0x0000009c11e07211 */ /* 0x0c0fe200078008ff */
[----:B------:R-:W-:Y:S01]  /*26b0*/  IMAD R10, R38, 0x8, R9 ;  /* 0x00000008260a7824 */ /* 0x000fe200078e0209 */
[----:B------:R-:W-:Y:S01]  /*26c0*/  LEA R220, P1, R18, R156, 0x1 ;  /* 0x0000009c12dc7211 */ /* 0x000fe200078208ff */
[----:B------:R-:W-:Y:S01]  /*26d0*/  IMAD R42, R40, 0x18, RZ ;  /* 0x00000018282a7824 */ /* 0x000fe200078e02ff */
[----:B------:R-:W-:Y:S01]  /*26e0*/  LEA.HI.X.SX32 R225, R17, R36, 0x1, P0 ;  /* 0x0000002411e17211 */ /* 0x000fe200000f0eff */
[----:B--2---:R-:W-:Y:S01]  /*26f0*/  IMAD.WIDE R52, R33, 0x2, R124 ;  /* 0x0000000221347825 */ /* 0x004fe200078e027c */
[----:B------:R-:W-:-:S02]  /*2700*/  LEA R11, R38, R10, 0x3 ;  /* 0x0000000a260b7211 */ /* 0x000fc400078e18ff */
[----:B------:R-:W-:Y:S01]  /*2710*/  LEA.HI.X.SX32 R221, R18, R36, 0x1, P1 ;  /* 0x0000002412dd7211 */ /* 0x000fe200008f0eff */
[----:B------:R-:W-:Y:S01]  /*2720*/  IMAD R43, R40, 0x19, RZ ;  /* 0x00000019282b7824 */ /* 0x000fe200078e02ff */
[CC--:B------:R-:W-:Y:S01]  /*2730*/  LEA R216, P2, R19.reuse, R156.reuse, 0x1 ;  /* 0x0000009c13d87211 */ /* 0x0c0fe200078408ff */
[----:B------:R-:W-:Y:S01]  /*2740*/  IMAD R17, R38, 0x8, R11 ;  /* 0x0000000826117824 */ /* 0x000fe200078e020b */
[----:B------:R-:W-:Y:S01]  /*2750*/  LEA R208, P1, R22, R156, 0x1 ;  /* 0x0000009c16d07211 */ /* 0x000fe200078208ff */
[C---:B------:R-:W-:Y:S01]  /*2760*/  IMAD R44, R40.reuse, 0x1a, RZ ;  /* 0x0000001a282c7824 */ /* 0x040fe200078e02ff */
[-C--:B------:R-:W-:Y:S01]  /*2770*/  LEA.HI.X.SX32 R217, R19, R36.reuse, 0x1, P2 ;  /* 0x0000002413d97211 */ /* 0x080fe200010f0eff */
[----:B------:R-:W-:Y:S01]  /*2780*/  IMAD R45, R40, 0x1b, RZ ;  /* 0x0000001b282d7824 */ /* 0x000fe200078e02ff */
[----:B------:R-:W-:Y:S01]  /*2790*/  LEA R18, R38, R17, 0x3 ;  /* 0x0000001126127211 */ /* 0x000fe200078e18ff */
[----:B------:R-:W-:Y:S01]  /*27a0*/  IMAD R46, R40, 0x1c, RZ ;  /* 0x0000001c282e7824 */ /* 0x000fe200078e02ff */
[----:B------:R-:W-:Y:S01]  /*27b0*/  LEA.HI.X.SX32 R209, R22, R36, 0x1, P1 ;  /* 0x0000002416d17211 */ /* 0x000fe200008f0eff */
[----:B------:R-:W-:Y:S01]  /*27c0*/  IMAD R47, R40, 0x1d, RZ ;  /* 0x0000001d282f7824 */ /* 0x000fe200078e02ff */
[-C--:B------:R-:W-:Y:S01]  /*27d0*/  LEA R212, P0, R20, R156.reuse, 0x1 ;  /* 0x0000009c14d47211 */ /* 0x080fe200078008ff */
[----:B------:R-:W-:Y:S01]  /*27e0*/  IMAD R19, R38, 0x8, R18 ;  /* 0x0000000826137824 */ /* 0x000fe200078e0212 */
[-C--:B------:R-:W-:Y:S01]  /*27f0*/  LEA R204, P2, R23, R156.reuse, 0x1 ;  /* 0x0000009c17cc7211 */ /* 0x080fe200078408ff */
[C---:B------:R-:W-:Y:S01]  /*2800*/  IMAD R48, R40.reuse, 0x1e, RZ ;  /* 0x0000001e28307824 */ /* 0x040fe200078e02ff */
[----:B------:R-:W-:Y:S01]  /*2810*/  LEA R196, P1, R3, R156, 0x1 ;  /* 0x0000009c03c47211 */ /* 0x000fe200078208ff */
[----:B------:R-:W-:Y:S01]  /*2820*/  IMAD R49, R40, 0x1f, RZ ;  /* 0x0000001f28317824 */ /* 0x000fe200078e02ff */
[----:B------:R-:W-:-:S02]  /*2830*/  LEA.HI.X.SX32 R213, R20, R36, 0x1, P0 ;  /* 0x0000002414d57211 */ /* 0x000fc400000f0eff */
[-C--:B------:R-:W-:Y:S02]  /*2840*/  LEA.HI.X.SX32 R205, R23, R36.reuse, 0x1, P2 ;  /* 0x0000002417cd7211 */ /* 0x080fe400010f0eff */
[----:B------:R-:W-:Y:S02]  /*2850*/  LEA.HI.X.SX32 R197, R3, R36, 0x1, P1 ;  /* 0x0000002403c57211 */ /* 0x000fe400008f0eff */
[-C--:B------:R-:W-:Y:S02]  /*2860*/  LEA R200, P0, R24, R156.reuse, 0x1 ;  /* 0x0000009c18c87211 */ /* 0x080fe400078008ff */
[----:B------:R-:W-:Y:S02]  /*2870*/  LEA R192, P2, R8, R156, 0x1 ;  /* 0x0000009c08c07211 */ /* 0x000fe400078408ff */
[----:B------:R-:W-:Y:S02]  /*2880*/  LEA R3, R38, R19, 0x3 ;  /* 0x0000001326037211 */ /* 0x000fe400078e18ff */
[-C--:B------:R-:W-:Y:S01]  /*2890*/  LEA.HI.X.SX32 R201, R24, R36.reuse, 0x1, P0 ;  /* 0x0000002418c97211 */ /* 0x080fe200000f0eff */
[----:B------:R-:W-:Y:S01]  /*28a0*/  IMAD.MOV.U32 R24, RZ, RZ, -0x800000 ;  /* 0xff800000ff187424 */ /* 0x000fe200078e00ff */
[----:B------:R-:W-:Y:S01]  /*28b0*/  LEA.HI.X.SX32 R193, R8, R36, 0x1, P2 ;  /* 0x0000002408c17211 */ /* 0x000fe200010f0eff */
[----:B------:R-:W-:Y:S01]  /*28c0*/  IMAD R8, R38, 0x8, R3 ;  /* 0x0000000826087824 */ /* 0x000fe200078e0203 */
[----:B------:R-:W-:-:S02]  /*28d0*/  LEA R188, P0, R4, R156, 0x1 ;  /* 0x0000009c04bc7211 */ /* 0x000fc400078008ff */
[C---:B------:R-:W-:Y:S02]  /*28e0*/  LEA R186, P1, R5.reuse, R156, 0x1 ;  /* 0x0000009c05ba7211 */ /* 0x040fe400078208ff */
[----:B------:R-:W-:Y:S02]  /*28f0*/  LEA.HI.X.SX32 R189, R4, R36, 0x1, P0 ;  /* 0x0000002404bd7211 */ /* 0x000fe400000f0eff */
[----:B------:R-:W-:Y:S02]  /*2900*/  LEA R4, R38, R8, 0x3 ;  /* 0x0000000826047211 */ /* 0x000fe400078e18ff */
[----:B------:R-:W-:Y:S02]  /*2910*/  LEA.HI.X.SX32 R187, R5, R36, 0x1, P1 ;  /* 0x0000002405bb7211 */ /* 0x000fe400008f0eff */
[-C--:B------:R-:W-:Y:S01]  /*2920*/  LEA R184, P2, R6, R156.reuse, 0x1 ;  /* 0x0000009c06b87211 */ /* 0x080fe200078408ff */
[----:B------:R-:W-:Y:S01]  /*2930*/  IMAD R5, R38, 0x8, R4 ;  /* 0x0000000826057824 */ /* 0x000fe200078e0204 */
[----:B------:R-:W-:-:S02]  /*2940*/  LEA R182, P0, R7, R156, 0x1 ;  /* 0x0000009c07b67211 */ /* 0x000fc400078008ff */
[-C--:B------:R-:W-:Y:S02]  /*2950*/  LEA.HI.X.SX32 R185, R6, R36.reuse, 0x1, P2 ;  /* 0x0000002406b97211 */ /* 0x080fe400010f0eff */
[C---:B------:R-:W-:Y:S02]  /*2960*/  LEA R6, R38.reuse, R5, 0x3 ;  /* 0x0000000526067211 */ /* 0x040fe400078e18ff */
[----:B------:R-:W-:Y:S02]  /*2970*/  LEA.HI.X.SX32 R183, R7, R36, 0x1, P0 ;  /* 0x0000002407b77211 */ /* 0x000fe400000f0eff */
[CC--:B------:R-:W-:Y:S01]  /*2980*/  LEA R180, P1, R9.reuse, R156.reuse, 0x1 ;  /* 0x0000009c09b47211 */ /* 0x0c0fe200078208ff */
[----:B------:R-:W-:Y:S01]  /*2990*/  IMAD R7, R38, 0x8, R6 ;  /* 0x0000000826077824 */ /* 0x000fe200078e0206 */
[----:B------:R-:W-:Y:S02]  /*29a0*/  LEA R178, P2, R10, R156, 0x1 ;  /* 0x0000009c0ab27211 */ /* 0x000fe400078408ff */
[----:B------:R-:W-:-:S02]  /*29b0*/  LEA.HI.X.SX32 R181, R9, R36, 0x1, P1 ;  /* 0x0000002409b57211 */ /* 0x000fc400008f0eff */
[C---:B------:R-:W-:Y:S02]  /*29c0*/  LEA R174, P1, R17.reuse, R156, 0x1 ;  /* 0x0000009c11ae7211 */ /* 0x040fe400078208ff */
[----:B------:R-:W-:Y:S02]  /*29d0*/  LEA R9, R38, R7, 0x3 ;  /* 0x0000000726097211 */ /* 0x000fe400078e18ff */
[-C--:B------:R-:W-:Y:S02]  /*29e0*/  LEA.HI.X.SX32 R179, R10, R36.reuse, 0x1, P2 ;  /* 0x000000240ab37211 */ /* 0x080fe400010f0eff */
[----:B------:R-:W-:Y:S01]  /*29f0*/  LEA.HI.X.SX32 R175, R17, R36, 0x1, P1 ;  /* 0x0000002411af7211 */ /* 0x000fe200008f0eff */
[----:B------:R-:W-:Y:S01]  /*2a00*/  IMAD R10, R38, 0x8, R9 ;  /* 0x00000008260a7824 */ /* 0x000fe200078e0209 */
[-C--:B------:R-:W-:Y:S01]  /*2a10*/  LEA R176, P0, R11, R156.reuse, 0x1 ;  /* 0x0000009c0bb07211 */ /* 0x080fe200078008ff */
[----:B------:R-:W-:Y:S01]  /*2a20*/  IMAD.MOV.U32 R17, RZ, RZ, RZ ;  /* 0x000000ffff117224 */ /* 0x000fe200078e00ff */
[----:B------:R-:W-:-:S02]  /*2a30*/  LEA R172, P2, R18, R156, 0x1 ;  /* 0x0000009c12ac7211 */ /* 0x000fc400078408ff */
[----:B------:R-:W-:Y:S02]  /*2a40*/  LEA R166, P1, R3, R156, 0x1 ;  /* 0x0000009c03a67211 */ /* 0x000fe400078208ff */
[-C--:B------:R-:W-:Y:S01]  /*2a50*/  LEA.HI.X.SX32 R177, R11, R36.reuse, 0x1, P0 ;  /* 0x000000240bb17211 */ /* 0x080fe200000f0eff */
[----:B------:R-:W-:Y:S01]  /*2a60*/  IMAD.MOV.U32 R11, RZ, RZ, 0x3f800000 ;  /* 0x3f800000ff0b7424 */ /* 0x000fe200078e00ff */
[-C--:B------:R-:W-:Y:S01]  /*2a70*/  LEA.HI.X.SX32 R173, R18, R36.reuse, 0x1, P2 ;  /* 0x0000002412ad7211 */ /* 0x080fe200010f0eff */
[----:B------:R-:W-:Y:S01]  /*2a80*/  IMAD R18, R40, 0xa, RZ ;  /* 0x0000000a28127824 */ /* 0x000fe200078e02ff */
[----:B------:R-:W-:Y:S02]  /*2a90*/  LEA.HI.X.SX32 R167, R3, R36, 0x1, P1 ;  /* 0x0000002403a77211 */ /* 0x000fe400008f0eff */
[-C--:B------:R-:W-:Y:S02]  /*2aa0*/  LEA R170, P0, R19, R156.reuse, 0x1 ;  /* 0x0000009c13aa7211 */ /* 0x080fe400078008ff */
[----:B------:R-:W-:-:S02]  /*2ab0*/  LEA R164, P2, R8, R156, 0x1 ;  /* 0x0000009c08a47211 */ /* 0x000fc400078408ff */
[----:B------:R-:W-:Y:S02]  /*2ac0*/  LEA R3, R38, R10, 0x3 ;  /* 0x0000000a26037211 */ /* 0x000fe400078e18ff */
[-C--:B------:R-:W-:Y:S01]  /*2ad0*/  LEA.HI.X.SX32 R171, R19, R36.reuse, 0x1, P0 ;  /* 0x0000002413ab7211 */ /* 0x080fe200000f0eff */
[----:B------:R-:W-:Y:S01]  /*2ae0*/  IMAD R19, R40, 0xb, RZ ;  /* 0x0000000b28137824 */ /* 0x000fe200078e02ff */
[----:B------:R-:W-:Y:S01]  /*2af0*/  LEA.HI.X.SX32 R165, R8, R36, 0x1, P2 ;  /* 0x0000002408a57211 */ /* 0x000fe200010f0eff */
[----:B------:R-:W-:Y:S01]  /*2b00*/  IMAD R8, R38, 0x8, R3 ;  /* 0x0000000826087824 */ /* 0x000fe200078e0203 */
[CC--:B------:R-:W-:Y:S02]  /*2b10*/  LEA R162, P0, R4.reuse, R156.reuse, 0x1 ;  /* 0x0000009c04a27211 */ /* 0x0c0fe400078008ff */
[----:B------:R-:W-:Y:S02]  /*2b20*/  LEA R160, P1, R5, R156, 0x1 ;  /* 0x0000009c05a07211 */ /* 0x000fe400078208ff */
[----:B------:R-:W-:-:S02]  /*2b30*/  LEA.HI.X.SX32 R163, R4, R36, 0x1, P0 ;  /* 0x0000002404a37211 */ /* 0x000fc400000f0eff */
[----:B------:R-:W-:Y:S02]  /*2b40*/  LEA R4, R38, R8, 0x3 ;  /* 0x0000000826047211 */ /* 0x000fe400078e18ff */
[----:B------:R-:W-:Y:S02]  /*2b50*/  LEA.HI.X.SX32 R161, R5, R36, 0x1, P1 ;  /* 0x0000002405a17211 */ /* 0x000fe400008f0eff */
[-C--:B------:R-:W-:Y:S01]  /*2b60*/  LEA R128, P2, R6, R156.reuse, 0x1 ;  /* 0x0000009c06807211 */ /* 0x080fe200078408ff */
[----:B------:R-:W-:Y:S01]  /*2b70*/  IMAD R5, R38, 0x8, R4 ;  /* 0x0000000826057824 */ /* 0x000fe200078e0204 */
[----:B------:R-:W-:Y:S02]  /*2b80*/  LEA R130, P0, R7, R156, 0x1 ;  /* 0x0000009c07827211 */ /* 0x000fe400078008ff */
[----:B------:R-:W-:Y:S02]  /*2b90*/  LEA.HI.X.SX32 R129, R6, R36, 0x1, P2 ;  /* 0x0000002406817211 */ /* 0x000fe400010f0eff */
[----:B------:R-:W-:-:S02]  /*2ba0*/  LEA R6, R38, R5, 0x3 ;  /* 0x0000000526067211 */ /* 0x000fc400078e18ff */
[-C--:B------:R-:W-:Y:S02]  /*2bb0*/  LEA R140, P1, R9, R156.reuse, 0x1 ;  /* 0x0000009c098c7211 */ /* 0x080fe400078208ff */
[----:B------:R-:W-:Y:S02]  /*2bc0*/  LEA R142, P2, R10, R156, 0x1 ;  /* 0x0000009c0a8e7211 */ /* 0x000fe400078408ff */
[----:B------:R-:W-:Y:S01]  /*2bd0*/  LEA.HI.X.SX32 R131, R7, R36, 0x1, P0 ;  /* 0x0000002407837211 */ /* 0x000fe200000f0eff */
[----:B------:R-:W-:Y:S01]  /*2be0*/  IMAD R7, R38, 0x8, R6 ;  /* 0x0000000826077824 */ /* 0x000fe200078e0206 */
[----:B------:R-:W-:Y:S02]  /*2bf0*/  LEA R144, P0, R3, R156, 0x1 ;  /* 0x0000009c03907211 */ /* 0x000fe400078008ff */
[-C--:B------:R-:W-:Y:S02]  /*2c00*/  LEA.HI.X.SX32 R141, R9, R36.reuse, 0x1, P1 ;  /* 0x00000024098d7211 */ /* 0x080fe400008f0eff */
[----:B------:R-:W-:-:S02]  /*2c10*/  LEA.HI.X.SX32 R143, R10, R36, 0x1, P2 ;  /* 0x000000240a8f7211 */ /* 0x000fc400010f0eff */
[-C--:B------:R-:W-:Y:S02]  /*2c20*/  LEA R146, P1, R8, R156.reuse, 0x1 ;  /* 0x0000009c08927211 */ /* 0x080fe400078208ff */
[----:B------:R-:W-:Y:S02]  /*2c30*/  LEA R148, P2, R4, R156, 0x1 ;  /* 0x0000009c04947211 */ /* 0x000fe400078408ff */
[-C--:B------:R-:W-:Y:S02]  /*2c40*/  LEA.HI.X.SX32 R145, R3, R36.reuse, 0x1, P0 ;  /* 0x0000002403917211 */ /* 0x080fe400000f0eff */
[----:B------:R-:W-:Y:S01]  /*2c50*/  LEA R3, R38, R7, 0x3 ;  /* 0x0000000726037211 */ /* 0x000fe200078e18ff */
[----:B------:R-:W-:Y:S01]  /*2c60*/  IMAD R38, R40, 0x15, RZ ;  /* 0x0000001528267824 */ /* 0x000fe200078e02ff */
[-C--:B------:R-:W-:Y:S01]  /*2c70*/  LEA.HI.X.SX32 R147, R8, R36.reuse, 0x1, P1 ;  /* 0x0000002408937211 */ /* 0x080fe200008f0eff */
[----:B------:R-:W-:Y:S01]  /*2c80*/  IMAD.MOV.U32 R8, RZ, RZ, RZ ;  /* 0x000000ffff087224 */ /* 0x000fe200078e00ff */
[----:B------:R-:W-:-:S02]  /*2c90*/  LEA.HI.X.SX32 R149, R4, R36, 0x1, P2 ;  /* 0x0000002404957211 */ /* 0x000fc400010f0eff */
[-C--:B------:R-:W-:Y:S02]  /*2ca0*/  LEA R150, P0, R5, R156.reuse, 0x1 ;  /* 0x0000009c05967211 */ /* 0x080fe400078008ff */
[CC--:B------:R-:W-:Y:S02]  /*2cb0*/  LEA R152, P1, R6.reuse, R156.reuse, 0x1 ;  /* 0x0000009c06987211 */ /* 0x0c0fe400078208ff */
[-C--:B------:R-:W-:Y:S02]  /*2cc0*/  LEA R154, P2, R7, R156.reuse, 0x1 ;  /* 0x0000009c079a7211 */ /* 0x080fe400078408ff */
[----:B------:R-:W-:Y:S02]  /*2cd0*/  LEA R156, P3, R3, R156, 0x1 ;  /* 0x0000009c039c7211 */ /* 0x000fe400078608ff */
[-C--:B------:R-:W-:Y:S02]  /*2ce0*/  LEA.HI.X.SX32 R151, R5, R36.reuse, 0x1, P0 ;  /* 0x0000002405977211 */ /* 0x080fe400000f0eff */
[-C--:B------:R-:W-:Y:S01]  /*2cf0*/  LEA.HI.X.SX32 R153, R6, R36.reuse, 0x1, P1 ;  /* 0x0000002406997211 */ /* 0x080fe200008f0eff */
[C---:B------:R-:W-:Y:S01]  /*2d00*/  IMAD R6, R40.reuse, 0x6, RZ ;  /* 0x0000000628067824 */ /* 0x040fe200078e02ff */
[-C--:B------:R-:W-:Y:S01]  /*2d10*/  LEA.HI.X.SX32 R155, R7, R36.reuse, 0x1, P2 ;  /* 0x00000024079b7211 */ /* 0x080fe200010f0eff */
[C---:B------:R-:W-:Y:S01]  /*2d20*/  IMAD R7, R40.reuse, 0x9, RZ ;  /* 0x0000000928077824 */ /* 0x040fe200078e02ff */
[----:B------:R-:W-:Y:S01]  /*2d30*/  LEA.HI.X.SX32 R157, R3, R36, 0x1, P3 ;  /* 0x00000024039d7211 */ /* 0x000fe200018f0eff */
[----:B------:R-:W-:Y:S01]  /*2d40*/  IMAD.SHL.U32 R36, R40, 0x2, RZ ;  /* 0x0000000228247824 */ /* 0x000fe200078e00ff */
[----:B------:R-:W-:-:S02]  /*2d50*/  LOP3.LUT P0, RZ, R50, 0x3, RZ, 0xc0, !PT ;  /* 0x0000000332ff7812 */ /* 0x000fc4000780c0ff */
[----:B------:R-:W-:Y:S01]  /*2d60*/  LOP3.LUT R50, R21, 0x20, RZ, 0x3c, !PT ;  /* 0x0000002015327812 */ /* 0x000fe200078e3cff */
[----:B------:R-:W-:Y:S01]  /*2d70*/  IMAD.WIDE R54, R36, 0x2, R126 ;  /* 0x0000000224367825 */ /* 0x000fe200078e027e */
[----:B------:R-:W-:Y:S02]  /*2d80*/  SHF.L.U32 R29, R40, 0x2, RZ ;  /* 0x00000002281d7819 */ /* 0x000fe400000006ff */
[----:B------:R-:W-:Y:S01]  /*2d90*/  LOP3.LUT R4, R0, 0x10, RZ, 0x3c, !PT ;  /* 0x0000001000047812 */ /* 0x000fe200078e3cff */
[----:B------:R-:W-:Y:S01]  /*2da0*/  IMAD.WIDE R50, R36, 0x2, R124 ;  /* 0x0000000224327825 */ /* 0x000fe200078e027c */
[C---:B------:R-:W-:Y:S02]  /*2db0*/  LOP3.LUT R4, R0.reuse, 0x40, RZ, 0x3c, !PT ;  /* 0x0000004000047812 */ /* 0x040fe400078e3cff */
[----:B------:R-:W-:Y:S01]  /*2dc0*/  LOP3.LUT R4, R0, 0x70, RZ, 0x3c, !PT ;  /* 0x0000007000047812 */ /* 0x000fe200078e3cff */
[----:B------:R-:W-:Y:S01]  /*2dd0*/  IMAD R4, R40, 0x7, RZ ;  /* 0x0000000728047824 */ /* 0x000fe200078e02ff */
[----:B------:R0:W-:Y:S01]  /*2de0*/  STL.64 [R1+0x298], R50 ;  /* 0x0002983201007387 */ /* 0x0001e20000100a00 */
[----:B------:R-:W-:-:S02]  /*2df0*/  LOP3.LUT R5, R0, 0x30, RZ, 0x3c, !PT ;  /* 0x0000003000057812 */ /* 0x000fc400078e3cff */
[----:B------:R-:W-:Y:S01]  /*2e00*/  LOP3.LUT R5, R0, 0x60, RZ, 0x3c, !PT ;  /* 0x0000006000057812 */ /* 0x000fe200078e3cff */
[----:B------:R1:W-:Y:S01]  /*2e10*/  STL.64 [R1+0x290], R54 ;  /* 0x0002903601007387 */ /* 0x0003e20000100a00 */
[C---:B------:R-:W-:Y:S01]  /*2e20*/  IMAD.SHL.U32 R5, R40.reuse, 0x8, RZ ;  /* 0x0000000828057824 */ /* 0x040fe200078e00ff */
[----:B------:R-:W-:Y:S02]  /*2e30*/  SHF.L.U32 R31, R40, 0x4, RZ ;  /* 0x00000004281f7819 */ /* 0x000fe400000006ff */
[----:B------:R2:W-:Y:S01]  /*2e40*/  STL.64 [R1+0x288], R52 ;  /* 0x0002883401007387 */ /* 0x0005e20000100a00 */
[C---:B------:R-:W-:Y:S02]  /*2e50*/  LOP3.LUT R3, R0.reuse, 0x20, RZ, 0x3c, !PT ;  /* 0x0000002000037812 */ /* 0x040fe400078e3cff */
[----:B------:R-:W-:Y:S01]  /*2e60*/  LOP3.LUT R3, R0, 0x50, RZ, 0x3c, !PT ;  /* 0x0000005000037812 */ /* 0x000fe200078e3cff */
[----:B0-----:R-:W-:Y:S01]  /*2e70*/  IMAD.WIDE R50, R33, 0x2, R126 ;  /* 0x0000000221327825 */ /* 0x001fe200078e027e */
[----:B------:R-:W-:-:S02]  /*2e80*/  ISETP.GE.U32.AND P1, PT, R251, 0x80, PT ;  /* 0x00000080fb00780c */ /* 0x000fc40003f26070 */
[----:B------:R-:W-:Y:S01]  /*2e90*/  MOV R3, 0x3f800000 ;  /* 0x3f80000000037802 */ /* 0x000fe20000000f00 */
[C---:B-1----:R-:W-:Y:S01]  /*2ea0*/  IMAD.WIDE R54, R29.reuse, 0x2, R124 ;  /* 0x000000021d367825 */ /* 0x042fe200078e027c */
[----:B------:R0:W-:Y:S01]  /*2eb0*/  STL.64 [R1+0x280], R50 ;  /* 0x0002803201007387 */ /* 0x0001e20000100a00 */
[----:B------:R-:W-:Y:S02]  /*2ec0*/  MOV R20, RZ ;  /* 0x000000ff00147202 */ /* 0x000fe40000000f00 */
[----:B--2---:R-:W-:Y:S01]  /*2ed0*/  IMAD.WIDE R52, R29, 0x2, R126 ;  /* 0x000000021d347825 */ /* 0x004fe200078e027e */
[----:B------:R1:W-:Y:S01]  /*2ee0*/  STL.64 [R1+0x278], R54 ;  /* 0x0002783601007387 */ /* 0x0003e20000100a00 */
[----:B------:R-:W-:Y:S02]  /*2ef0*/  MOV R10, 0xff800000 ;  /* 0xff800000000a7802 */ /* 0x000fe40000000f00 */
[----:B------:R-:W-:Y:S01]  /*2f00*/  MOV R23, 0xff800000 ;  /* 0xff80000000177802 */ /* 0x000fe20000000f00 */
[----:B------:R2:W-:Y:S01]  /*2f10*/  STL.64 [R1+0x270], R52 ;  /* 0x0002703401007387 */ /* 0x0005e20000100a00 */
[----:B------:R-:W-:-:S02]  /*2f20*/  MOV R9, 0x3f800000 ;  /* 0x3f80000000097802 */ /* 0x000fc40000000f00 */
[----:B------:R-:W-:Y:S01]  /*2f30*/  MOV R22, 0x3f800000 ;  /* 0x3f80000000167802 */ /* 0x000fe20000000f00 */
[----:B0-----:R-:W-:Y:S01]  /*2f40*/  IMAD.WIDE R50, R25, 0x2, R124 ;  /* 0x0000000219327825 */ /* 0x001fe200078e027c */
[----:B------:R-:W-:-:S03]  /*2f50*/  ISETP.LT.U32.AND P0, PT, R251, 0x80, !P0 ;  /* 0x00000080fb00780c */ /* 0x000fc60004701070 */
[----:B-1----:R-:W-:Y:S01]  /*2f60*/  IMAD.WIDE R54, R25, 0x2, R126 ;  /* 0x0000000219367825 */ /* 0x002fe200078e027e */
[----:B------:R0:W-:Y:S03]  /*2f70*/  STL.64 [R1+0x268], R50 ;  /* 0x0002683201007387 */ /* 0x0001e60000100a00 */
[C---:B--2---:R-:W-:Y:S01]  /*2f80*/  IMAD.WIDE R52, R6.reuse, 0x2, R124 ;  /* 0x0000000206347825 */ /* 0x044fe200078e027c */
[----:B------:R1:W-:Y:S04]  /*2f90*/  STL.64 [R1+0x260], R54 ;  /* 0x0002603601007387 */ /* 0x0003e80000100a00 */
[----:B------:R2:W-:Y:S01]  /*2fa0*/  STL.64 [R1+0x258], R52 ;  /* 0x0002583401007387 */ /* 0x0005e20000100a00 */
[----:B0-----:R-:W-:-:S04]  /*2fb0*/  IMAD.WIDE R50, R6, 0x2, R126 ;  /* 0x0000000206327825 */ /* 0x001fc800078e027e */
[C---:B-1----:R-:W-:Y:S01]  /*2fc0*/  IMAD.WIDE R54, R4.reuse, 0x2, R124 ;  /* 0x0000000204367825 */ /* 0x042fe200078e027c */
[----:B------:R0:W-:Y:S03]  /*2fd0*/  STL.64 [R1+0x250], R50 ;  /* 0x0002503201007387 */ /* 0x0001e60000100a00 */
[----:B--2---:R-:W-:Y:S01]  /*2fe0*/  IMAD.WIDE R52, R4, 0x2, R126 ;  /* 0x0000000204347825 */ /* 0x004fe200078e027e */
[----:B------:R-:W-:Y:S04]  /*2ff0*/  STL.64 [R1+0x248], R54 ;  /* 0x0002483601007387 */ /* 0x000fe80000100a00 */
[----:B------:R1:W-:Y:S01]  /*3000*/  STL.64 [R1+0x240], R52 ;  /* 0x0002403401007387 */ /* 0x0003e20000100a00 */
[----:B0-----:R-:W-:-:S04]  /*3010*/  IMAD.WIDE R50, R5, 0x2, R124 ;  /* 0x0000000205327825 */ /* 0x001fc800078e027c */
[----:B------:R-:W-:Y:S01]  /*3020*/  IMAD.WIDE R4, R5, 0x2, R126 ;  /* 0x0000000205047825 */ /* 0x000fe200078e027e */
[----:B------:R0:W-:Y:S03]  /*3030*/  STL.64 [R1+0x238], R50 ;  /* 0x0002383201007387 */ /* 0x0001e60000100a00 */
[C---:B-1----:R-:W-:Y:S01]  /*3040*/  IMAD.WIDE R52, R7.reuse, 0x2, R124 ;  /* 0x0000000207347825 */ /* 0x042fe200078e027c */
[----:B------:R1:W-:Y:S04]  /*3050*/  STL.64 [R1+0x230], R4 ;  /* 0x0002300401007387 */ /* 0x0003e80000100a00 */
[----:B------:R-:W-:Y:S01]  /*3060*/  STL.64 [R1+0x228], R52 ;  /* 0x0002283401007387 */ /* 0x000fe20000100a00 */
[----:B0-----:R-:W-:-:S04]  /*3070*/  IMAD.WIDE R50, R7, 0x2, R126 ;  /* 0x0000000207327825 */ /* 0x001fc800078e027e */
[C---:B-1----:R-:W-:Y:S01]  /*3080*/  IMAD.WIDE R4, R18.reuse, 0x2, R124 ;  /* 0x0000000212047825 */ /* 0x042fe200078e027c */
[----:B------:R0:W-:Y:S03]  /*3090*/  STL.64 [R1+0x220], R50 ;  /* 0x0002203201007387 */ /* 0x0001e60000100a00 */
[----:B------:R-:W-:Y:S01]  /*30a0*/  IMAD.WIDE R6, R18, 0x2, R126 ;  /* 0x0000000212067825 */ /* 0x000fe200078e027e */
[----:B------:R1:W-:Y:S04]  /*30b0*/  STL.64 [R1+0x218], R4 ;  /* 0x0002180401007387 */ /* 0x0003e80000100a00 */
[----:B------:R2:W-:Y:S01]  /*30c0*/  STL.64 [R1+0x210], R6 ;  /* 0x0002100601007387 */ /* 0x0005e20000100a00 */
[----:B0-----:R-:W-:-:S04]  /*30d0*/  IMAD.WIDE R50, R19, 0x2, R124 ;  /* 0x0000000213327825 */ /* 0x001fc800078e027c */
[----:B-1----:R-:W-:Y:S01]  /*30e0*/  IMAD.WIDE R4, R19, 0x2, R126 ;  /* 0x0000000213047825 */ /* 0x002fe200078e027e */
[----:B------:R-:W-:Y:S03]  /*30f0*/  STL.64 [R1+0x208], R50 ;  /* 0x0002083201007387 */ /* 0x000fe60000100a00 */
[C---:B--2---:R-:W-:Y:S01]  /*3100*/  IMAD.WIDE R6, R26.reuse, 0x2, R124 ;  /* 0x000000021a067825 */ /* 0x044fe200078e027c */
[----:B------:R0:W-:Y:S03]  /*3110*/  STL.64 [R1+0x200], R4 ;  /* 0x0002000401007387 */ /* 0x0001e60000100a00 */
[----:B------:R-:W-:Y:S01]  /*3120*/  IMAD.WIDE R18, R26, 0x2, R126 ;  /* 0x000000021a127825 */ /* 0x000fe200078e027e */
[----:B------:R1:W-:Y:S04]  /*3130*/  STL.64 [R1+0x1f8], R6 ;  /* 0x0001f80601007387 */ /* 0x0003e80000100a00 */
[----:B------:R2:W-:Y:S01]  /*3140*/  STL.64 [R1+0x1f0], R18 ;  /* 0x0001f01201007387 */ /* 0x0005e20000100a00 */
[----:B0-----:R-:W-:-:S04]  /*3150*/  IMAD.WIDE R4, R27, 0x2, R124 ;  /* 0x000000021b047825 */ /* 0x001fc800078e027c */
        /* <DEDUP_REMOVED lines=70> */
[----:B------:R-:W-:Y:S01]  /*35c0*/  STL.64 [R1+0xd0], R18 ;  /* 0x0000d01201007387 */ /* 0x000fe20000100a00 */
[----:B0-----:R-:W-:-:S04]  /*35d0*/  IMAD.WIDE R4, R49, 0x2, R124 ;  /* 0x0000000231047825 */ /* 0x001fc800078e027c */
[----:B-1----:R-:W-:Y:S01]  /*35e0*/  IMAD.WIDE R6, R49, 0x2, R126 ;  /* 0x0000000231067825 */ /* 0x002fe200078e027e */
[----:B------:R0:W-:Y:S04]  /*35f0*/  STL.64 [R1+0xc8], R4 ;  /* 0x0000c80401007387 */ /* 0x0001e80000100a00 */
[----:B------:R1:W-:Y:S01]  /*3600*/  STL.64 [R1+0xc0], R6 ;  /* 0x0000c00601007387 */ /* 0x0003e20000100a00 */
[----:B0-----:R-:W-:-:S03]  /*3610*/  LOP3.LUT R4, R14, 0x40, RZ, 0x3c, !PT ;  /* 0x000000400e047812 */ /* 0x001fc600078e3cff */
.L_x_1:
[----:B------:R-:W2:Y:S04]  /*3620*/  LDL.64 R32, [R1+0x2a8] ;  /* 0x0002a80001207983 */ /* 0x000ea80000100a00 */
[----:B------:R-:W3:Y:S04]  /*3630*/  LDL.64 R44, [R1+0x280] ;  /* 0x00028000012c7983 */ /* 0x000ee80000100a00 */
[----:B------:R-:W4:Y:S04]  /*3640*/  LDL.64 R30, [R1+0x2a0] ;  /* 0x0002a000011e7983 */ /* 0x000f280000100a00 */
[----:B------:R-:W5:Y:S04]  /*3650*/  LDL.64 R28, [R1+0x298] ;  /* 0x00029800011c7983 */ /* 0x000f680000100a00 */
[----:B------:R-:W4:Y:S04]  /*3660*/  LDL.64 R40, [R1+0x278] ;  /* 0x0002780001287983 */ /* 0x000f280000100a00 */
[----:B------:R-:W5:Y:S04]  /*3670*/  LDL.64 R36, [R1+0x270] ;  /* 0x0002700001247983 */ /* 0x000f680000100a00 */
        /* <DEDUP_REMOVED lines=11> */
[----:B------:R-:W5:Y:S01]  /*3730*/  LDL.64 R48, [R1+0x218] ;  /* 0x0002180001307983 */ /* 0x000f620000100a00 */
[----:B------:R-:W-:-:S03]  /*3740*/  IMAD.WIDE R4, R20, 0x2, R124 ;  /* 0x0000000214047825 */ /* 0x000fc600078e027c */
[----:B------:R-:W5:Y:S01]  /*3750*/  LDL.64 R198, [R1+0x1f0] ;  /* 0x0001f00001c67983 */ /* 0x000f620000100a00 */
[----:B-1----:R-:W-:-:S03]  /*3760*/  IMAD.WIDE R6, R20, 0x2, R126 ;  /* 0x0000000214067825 */ /* 0x002fc600078e027e */
[----:B------:R-:W5:Y:S04]  /*3770*/  LDL.64 R202, [R1+0x1f8] ;  /* 0x0001f80001ca7983 */ /* 0x000f680000100a00 */
[----:B------:R0:W5:Y:S04]  /*3780*/  LDG.E.U16 R4, [R4.64] ;  /* 0x0000000404047981 */ /* 0x000168000c1e1500 */
[----:B------:R-:W5:Y:S04]  /*3790*/  LDL.64 R206, [R1+0x200] ;  /* 0x0002000001ce7983 */ /* 0x000f680000100a00 */
[----:B------:R-:W5:Y:S04]  /*37a0*/  LDL.64 R190, [R1+0x1d8] ;  /* 0x0001d80001be7983 */ /* 0x000f680000100a00 */
[----:B0-----:R0:W5:Y:S04]  /*37b0*/  LDG.E.U16 R5, [R6.64] ;  /* 0x0000000406057981 */ /* 0x001168000c1e1500 */
        /* <DEDUP_REMOVED lines=11> */
[----:B--2---:R-:W-:-:S05]  /*3870*/  IMAD.WIDE R32, R20, 0x2, R32 ;  /* 0x0000000214207825 */ /* 0x004fca00078e0220 */
[----:B------:R3:W2:Y:S02]  /*3880*/  LDG.E.U16 R51, [R32.64] ;  /* 0x0000000420337981 */ /* 0x0006a4000c1e1500 */
[C---:B---3--:R-:W-:Y:S02]  /*3890*/  IMAD.WIDE R32, R20.reuse, 0x2, R44 ;  /* 0x0000000214207825 */ /* 0x048fe400078e022c */
[----:B------:R-:W3:Y:S02]  /*38a0*/  LDL.64 R44, [R1+0x210] ;  /* 0x00021000012c7983 */ /* 0x000ee40000100a00 */
[----:B----4-:R-:W-:-:S04]  /*38b0*/  IMAD.WIDE R30, R20, 0x2, R30 ;  /* 0x00000002141e7825 */ /* 0x010fc800078e021e */
[C---:B-----5:R-:W-:Y:S01]  /*38c0*/  IMAD.WIDE R28, R20.reuse, 0x2, R28 ;  /* 0x00000002141c7825 */ /* 0x060fe200078e021c */
[----:B------:R1:W2:Y:S04]  /*38d0*/  LDG.E.U16 R50, [R30.64] ;  /* 0x000000041e327981 */ /* 0x0002a8000c1e1500 */
[----:B------:R5:W2:Y:S01]  /*38e0*/  LDG.E.U16 R47, [R28.64] ;  /* 0x000000041c2f7981 */ /* 0x000aa2000c1e1500 */
[----:B------:R-:W-:-:S04]  /*38f0*/  IMAD.WIDE R26, R20, 0x2, R26 ;  /* 0x00000002141a7825 */ /* 0x000fc800078e021a */
[C---:B-1----:R-:W-:Y:S01]  /*3900*/  IMAD.WIDE R30, R20.reuse, 0x2, R40 ;  /* 0x00000002141e7825 */ /* 0x042fe200078e0228 */
[----:B------:R1:W2:Y:S03]  /*3910*/  LDG.E.U16 R46, [R26.64] ;  /* 0x000000041a2e7981 */ /* 0x0002a6000c1e1500 */
[C---:B-----5:R-:W-:Y:S01]  /*3920*/  IMAD.WIDE R28, R20.reuse, 0x2, R36 ;  /* 0x00000002141c7825 */ /* 0x060fe200078e0224 */
[----:B------:R-:W5:Y:S04]  /*3930*/  LDL.64 R40, [R1+0x230] ;  /* 0x0002300001287983 */ /* 0x000f680000100a00 */
[----:B------:R-:W2:Y:S01]  /*3940*/  LDL.64 R36, [R1+0x228] ;  /* 0x0002280001247983 */ /* 0x000ea20000100a00 */
[----:B0-----:R-:W-:-:S03]  /*3950*/  IMAD.WIDE R6, R20, 0x2, R42 ;  /* 0x0000000214067825 */ /* 0x001fc600078e022a */
[----:B------:R0:W2:Y:S01]  /*3960*/  LDG.E.U16 R42, [R32.64] ;  /* 0x00000004202a7981 */ /* 0x0000a2000c1e1500 */
[----:B-1----:R-:W-:-:S03]  /*3970*/  IMAD.WIDE R26, R20, 0x2, R38 ;  /* 0x00000002141a7825 */ /* 0x002fc600078e0226 */
[----:B------:R1:W2:Y:S04]  /*3980*/  LDG.E.U16 R43, [R6.64] ;  /* 0x00000004062b7981 */ /* 0x0002a8000c1e1500 */
[----:B------:R1:W2:Y:S01]  /*3990*/  LDG.E.U16 R38, [R28.64] ;  /* 0x000000041c267981 */ /* 0x0002a2000c1e1500 */
[----:B0-----:R-:W-:-:S03]  /*39a0*/  IMAD.WIDE R32, R20, 0x2, R134 ;  /* 0x0000000214207825 */ /* 0x001fc600078e0286 */
[----:B------:R-:W2:Y:S01]  /*39b0*/  LDL.64 R134, [R1+0x208] ;  /* 0x0002080001867983 */ /* 0x000ea20000100a00 */
[----:B-1----:R-:W-:-:S03]  /*39c0*/  IMAD.WIDE R6, R20, 0x2, R34 ;  /* 0x0000000214067825 */ /* 0x002fc600078e0222 */
[----:B------:R0:W2:Y:S04]  /*39d0*/  LDG.E.U16 R35, [R26.64] ;  /* 0x000000041a237981 */ /* 0x0000a8000c1e1500 */
[----:B------:R1:W2:Y:S04]  /*39e0*/  LDG.E.U16 R34, [R6.64] ;  /* 0x0000000406227981 */ /* 0x0002a8000c1e1500 */
[----:B------:R1:W2:Y:S01]  /*39f0*/  LDG.E.U16 R39, [R30.64] ;  /* 0x000000041e277981 */ /* 0x0002a2000c1e1500 */
[----:B0-----:R-:W-:-:S03]  /*3a00*/  IMAD.WIDE R26, R20, 0x2, R58 ;  /* 0x00000002141a7825 */ /* 0x001fc600078e023a */
[----:B------:R-:W2:Y:S01]  /*3a10*/  LDL.64 R58, [R1+0x1a0] ;  /* 0x0001a000013a7983 */ /* 0x000ea20000100a00 */
[----:B-1----:R-:W-:-:S03]  /*3a20*/  IMAD.WIDE R6, R20, 0x2, R54 ;  /* 0x0000000214067825 */ /* 0x002fc600078e0236 */
[----:B------:R-:W2:Y:S01]  /*3a30*/  LDL.64 R54, [R1+0x1d0] ;  /* 0x0001d00001367983 */ /* 0x000ea20000100a00 */
[----:B------:R-:W-:-:S03]  /*3a40*/  IMAD.WIDE R28, R20, 0x2, R56 ;  /* 0x00000002141c7825 */ /* 0x000fc600078e0238 */
[----:B------:R0:W2:Y:S04]  /*3a50*/  LDG.E.U16 R26, [R26.64] ;  /* 0x000000041a1a7981 */ /* 0x0000a8000c1e1500 */
[----:B------:R-:W2:Y:S01]  /*3a60*/  LDL.64 R56, [R1+0x1e0] ;  /* 0x0001e00001387983 */ /* 0x000ea20000100a00 */
[----:B------:R-:W-:-:S03]  /*3a70*/  IMAD.WIDE R30, R20, 0x2, R136 ;  /* 0x00000002141e7825 */ /* 0x000fc600078e0288 */
[----:B------:R-:W2:Y:S04]  /*3a80*/  LDL.64 R136, [R1+0x1a8] ;  /* 0x0001a80001887983 */ /* 0x000ea80000100a00 */
[----:B0-----:R3:W2:Y:S04]  /*3a90*/  LDG.E.U16 R27, [R6.64] ;  /* 0x00000004061b7981 */ /* 0x0016a8000c1e1500 */
[----:B------:R0:W2:Y:S04]  /*3aa0*/  LDG.E.U16 R31, [R30.64] ;  /* 0x000000041e1f7981 */ /* 0x0000a8000c1e1500 */
[----:B------:R1:W2:Y:S04]  /*3ab0*/  LDG.E.U16 R25, [R28.64] ;  /* 0x000000041c197981 */ /* 0x0002a8000c1e1500 */
[----:B0-----:R0:W2:Y:S01]  /*3ac0*/  LDG.E.U16 R30, [R32.64] ;  /* 0x00000004201e7981 */ /* 0x0010a2000c1e1500 */
[----:B---3--:R-:W-:-:S05]  /*3ad0*/  IMAD.WIDE R6, R20, 0x2, R44 ;  /* 0x0000000214067825 */ /* 0x008fca00078e022c */
[----:B------:R3:W4:Y:S02]  /*3ae0*/  LDG.E.U16 R44, [R6.64] ;  /* 0x00000004062c7981 */ /* 0x000724000c1e1500 */
[C---:B---3--:R-:W-:Y:S02]  /*3af0*/  IMAD.WIDE R6, R20.reuse, 0x2, R194 ;  /* 0x0000000214067825 */ /* 0x048fe400078e02c2 */
[----:B------:R-:W3:Y:S02]  /*3b00*/  LDL.64 R194, [R1+0x188] ;  /* 0x0001880001c27983 */ /* 0x000ee40000100a00 */
[C---:B0-----:R-:W-:Y:S02]  /*3b10*/  IMAD.WIDE R32, R20.reuse, 0x2, R52 ;  /* 0x0000000214207825 */ /* 0x041fe400078e0234 */
[----:B------:R-:W4:Y:S02]  /*3b20*/  LDL.64 R52, [R1+0x1c0] ;  /* 0x0001c00001347983 */ /* 0x000f240000100a00 */
[----:B-1----:R-:W-:-:S02]  /*3b30*/  IMAD.WIDE R28, R20, 0x2, R48 ;  /* 0x00000002141c7825 */ /* 0x002fc400078e0230 */
[----:B------:R0:W4:Y:S04]  /*3b40*/  LDG.E.U16 R48, [R32.64] ;  /* 0x0000000420307981 */ /* 0x000128000c1e1500 */
[----:B------:R1:W4:Y:S01]  /*3b50*/  LDG.E.U16 R45, [R28.64] ;  /* 0x000000041c2d7981 */ /* 0x000322000c1e1500 */
[----:B-----5:R-:W-:-:S04]  /*3b60*/  IMAD.WIDE R40, R20, 0x2, R40 ;  /* 0x0000000214287825 */ /* 0x020fc800078e0228 */
[C---:B0-----:R-:W-:Y:S01]  /*3b70*/  IMAD.WIDE R32, R20.reuse, 0x2, R202 ;  /* 0x0000000214207825 */ /* 0x041fe200078e02ca */
[----:B------:R0:W5:Y:S03]  /*3b80*/  LDG.E.U16 R133, [R40.64] ;  /* 0x0000000428857981 */ /* 0x000166000c1e1500 */
[C---:B-1----:R-:W-:Y:S01]  /*3b90*/  IMAD.WIDE R28, R20.reuse, 0x2, R198 ;  /* 0x00000002141c7825 */ /* 0x042fe200078e02c6 */
[----:B------:R-:W5:Y:S04]  /*3ba0*/  LDL.64 R202, [R1+0x180] ;  /* 0x0001800001ca7983 */ /* 0x000f680000100a00 */
[----:B------:R-:W5:Y:S01]  /*3bb0*/  LDL.64 R198, [R1+0x190] ;  /* 0x0001900001c67983 */ /* 0x000f620000100a00 */
[----:B--2---:R-:W-:-:S04]  /*3bc0*/  IMAD.WIDE R36, R20, 0x2, R36 ;  /* 0x0000000214247825 */ /* 0x004fc800078e0224 */
[C---:B0-----:R-:W-:Y:S01]  /*3bd0*/  IMAD.WIDE R40, R20.reuse, 0x2, R134 ;  /* 0x0000000214287825 */ /* 0x041fe200078e0286 */
[----:B------:R0:W2:Y:S04]  /*3be0*/  LDG.E.U16 R49, [R36.64] ;  /* 0x0000000424317981 */ /* 0x0000a8000c1e1500 */
[----:B------:R-:W2:Y:S04]  /*3bf0*/  LDL.64 R134, [R1+0x198] ;  /* 0x0001980001867983 */ /* 0x000ea80000100a00 */
[----:B------:R1:W2:Y:S01]  /*3c00*/  LDG.E.U16 R41, [R40.64] ;  /* 0x0000000428297981 */ /* 0x0002a2000c1e1500 */
[----:B0-----:R-:W-:-:S03]  /*3c10*/  IMAD.WIDE R36, R20, 0x2, R206 ;  /* 0x0000000214247825 */ /* 0x001fc600078e02ce */
[----:B------:R-:W2:Y:S01]  /*3c20*/  LDL.64 R206, [R1+0x168] ;  /* 0x0001680001ce7983 */ /* 0x000ea20000100a00 */
[----:B------:R-:W-:-:S03]  /*3c30*/  IMAD.WIDE R54, R20, 0x2, R54 ;  /* 0x0000000214367825 */ /* 0x000fc600078e0236 */
[----:B-1----:R0:W2:Y:S01]  /*3c40*/  LDG.E.U16 R40, [R36.64] ;  /* 0x0000000424287981 */ /* 0x0020a2000c1e1500 */
[----:B------:R-:W-:-:S03]  /*3c50*/  IMAD.WIDE R56, R20, 0x2, R56 ;  /* 0x0000000214387825 */ /* 0x000fc600078e0238 */
[----:B0-----:R0:W2:Y:S04]  /*3c60*/  LDG.E.U16 R36, [R28.64] ;  /* 0x000000041c247981 */ /* 0x0010a8000c1e1500 */
[----:B------:R1:W2:Y:S01]  /*3c70*/  LDG.E.U16 R37, [R32.64] ;  /* 0x0000000420257981 */ /* 0x0002a2000c1e1500 */
[----:B0-----:R-:W-:-:S03]  /*3c80*/  IMAD.WIDE R28, R20, 0x2, R190 ;  /* 0x00000002141c7825 */ /* 0x001fc600078e02be */
[----:B------:R-:W2:Y:S04]  /*3c90*/  LDL.64 R190, [R1+0x178] ;  /* 0x0001780001be7983 */ /* 0x000ea80000100a00 */
[----:B-1----:R0:W2:Y:S04]  /*3ca0*/  LDG.E.U16 R33, [R6.64] ;  /* 0x0000000406217981 */ /* 0x0020a8000c1e1500 */
[----:B------:R1:W2:Y:S04]  /*3cb0*/  LDG.E.U16 R29, [R28.64] ;  /* 0x000000041c1d7981 */ /* 0x0002a8000c1e1500 */
[----:B------:R1:W2:Y:S01]  /*3cc0*/  LDG.E.U16 R32, [R56.64] ;  /* 0x0000000438207981 */ /* 0x0002a2000c1e1500 */
[----:B0-----:R-:W-:-:S03]  /*3cd0*/  IMAD.WIDE R6, R20, 0x2, R168 ;  /* 0x0000000214067825 */ /* 0x001fc600078e02a8 */
[----:B------:R-:W2:Y:S04]  /*3ce0*/  LDL.64 R168, [R1+0x170] ;  /* 0x0001700001a87983 */ /* 0x000ea80000100a00 */
[----:B-1----:R0:W2:Y:S01]  /*3cf0*/  LDG.E.U16 R28, [R54.64] ;  /* 0x00000004361c7981 */ /* 0x0020a2000c1e1500 */
[----:B------:R-:W-:-:S03]  /*3d00*/  IMAD.WIDE R56, R20, 0x2, R136 ;  /* 0x0000000214387825 */ /* 0x000fc600078e0288 */
[----:B------:R1:W2:Y:S01]  /*3d10*/  LDG.E.U16 R7, [R6.64] ;  /* 0x0000000406077981 */ /* 0x0002a2000c1e1500 */
[----:B0-----:R-:W-:-:S03]  /*3d20*/  IMAD.WIDE R54, R20, 0x2, R138 ;  /* 0x0000000214367825 */ /* 0x001fc600078e028a */
[----:B------:R5:W2:Y:S04]  /*3d30*/  LDG.E.U16 R138, [R56.64] ;  /* 0x00000004388a7981 */ /* 0x000aa8000c1e1500 */
[----:B------:R3:W2:Y:S02]  /*3d40*/  LDG.E.U16 R137, [R54.64] ;  /* 0x0000000436897981 */ /* 0x0006a4000c1e1500 */
[C---:B---3--:R-:W-:Y:S02]  /*3d50*/  IMAD.WIDE R54, R20.reuse, 0x2, R194 ;  /* 0x0000000214367825 */ /* 0x048fe400078e02c2 */
[----:B------:R-:W3:Y:S02]  /*3d60*/  LDL.64 R194, [R1+0x148] ;  /* 0x0001480001c27983 */ /* 0x000ee40000100a00 */
[----:B----4-:R-:W-:-:S05]  /*3d70*/  IMAD.WIDE R52, R20, 0x2, R52 ;  /* 0x0000000214347825 */ /* 0x010fca00078e0234 */
[----:B-1----:R0:W4:Y:S02]  /*3d80*/  LDG.E.U16 R6, [R52.64] ;  /* 0x0000000434067981 */ /* 0x002124000c1e1500 */
[----:B0-----:R-:W-:-:S05]  /*3d90*/  IMAD.WIDE R52, R20, 0x2, R158 ;  /* 0x0000000214347825 */ /* 0x001fca00078e029e */
[----:B------:R0:W4:Y:S01]  /*3da0*/  LDG.E.U16 R136, [R52.64] ;  /* 0x0000000434887981 */ /* 0x000122000c1e1500 */
[----:B-----5:R-:W-:-:S03]  /*3db0*/  IMAD.WIDE R56, R20, 0x2, R202 ;  /* 0x0000000214387825 */ /* 0x020fc600078e02ca */
[----:B------:R-:W5:Y:S01]  /*3dc0*/  LDL.64 R202, [R1+0x130] ;  /* 0x0001300001ca7983 */ /* 0x000f620000100a00 */
[----:B0-----:R-:W-:-:S03]  /*3dd0*/  IMAD.WIDE R52, R20, 0x2, R198 ;  /* 0x0000000214347825 */ /* 0x001fc600078e02c6 */
[----:B------:R-:W4:Y:S04]  /*3de0*/  LDL.64 R198, [R1+0x150] ;  /* 0x0001500001c67983 */ /* 0x000f280000100a00 */
[----:B------:R0:W5:Y:S01]  /*3df0*/  LDG.E.U16 R159, [R52.64] ;  /* 0x00000004349f7981 */ /* 0x000162000c1e1500 */
[----:B--2---:R-:W-:-:S05]  /*3e00*/  IMAD.WIDE R134, R20, 0x2, R134 ;  /* 0x0000000214867825 */ /* 0x004fca00078e0286 */
[----:B------:R1:W2:Y:S01]  /*3e10*/  LDG.E.U16 R158, [R134.64] ;  /* 0x00000004869e7981 */ /* 0x0002a2000c1e1500 */
[----:B0-----:R-:W-:-:S03]  /*3e20*/  IMAD.WIDE R52, R20, 0x2, R206 ;  /* 0x0000000214347825 */ /* 0x001fc600078e02ce */
[----:B------:R-:W2:Y:S01]  /*3e30*/  LDL.64 R206, [R1+0x120] ;  /* 0x0001200001ce7983 */ /* 0x000ea20000100a00 */
[----:B------:R-:W-:-:S05]  /*3e40*/  IMAD.WIDE R58, R20, 0x2, R58 ;  /* 0x00000002143a7825 */ /* 0x000fca00078e023a */
[----:B------:R0:W2:Y:S02]  /*3e50*/  LDG.E.U16 R139, [R58.64] ;  /* 0x000000043a8b7981 */ /* 0x0000a4000c1e1500 */
[----:B0-----:R-:W-:-:S05]  /*3e60*/  IMAD.WIDE R58, R20, 0x2, R190 ;  /* 0x00000002143a7825 */ /* 0x001fca00078e02be */
[----:B------:R4:W2:Y:S01]  /*3e70*/  LDG.E.U16 R190, [R58.64] ;  /* 0x000000043abe7981 */ /* 0x0008a2000c1e1500 */
[----:B-1----:R-:W-:-:S03]  /*3e80*/  IMAD.WIDE R134, R20, 0x2, R168 ;  /* 0x0000000214867825 */ /* 0x002fc600078e02a8 */
[----:B------:R0:W2:Y:S04]  /*3e90*/  LDG.E.U16 R169, [R56.64] ;  /* 0x0000000438a97981 */ /* 0x0000a8000c1e1500 */
[----:B------:R3:W2:Y:S04]  /*3ea0*/  LDG.E.U16 R191, [R134.64] ;  /* 0x0000000486bf7981 */ /* 0x0006a8000c1e1500 */
[----:B------:R1:W2:Y:S01]  /*3eb0*/  LDG.E.U16 R168, [R54.64] ;  /* 0x0000000436a87981 */ /* 0x0002a2000c1e1500 */
[----:B0-----:R-:W-:-:S03]  /*3ec0*/  IMAD.WIDE R56, R20, 0x2, R210 ;  /* 0x0000000214387825 */ /* 0x001fc600078e02d2 */
[----:B------:R-:W2:Y:S01]  /*3ed0*/  LDL.64 R210, [R1+0x118] ;  /* 0x0001180001d27983 */ /* 0x000ea20000100a00 */
[----:B---3--:R-:W-:-:S03]  /*3ee0*/  IMAD.WIDE R134, R20, 0x2, R194 ;  /* 0x0000000214867825 */ /* 0x008fc600078e02c2 */
[----:B------:R0:W3:Y:S01]  /*3ef0*/  LDG.E.U16 R194, [R52.64] ;  /* 0x0000000434c27981 */ /* 0x0000e2000c1e1500 */
[----:B-1----:R-:W-:-:S03]  /*3f00*/  IMAD.WIDE R54, R20, 0x2, R226 ;  /* 0x0000000214367825 */ /* 0x002fc600078e02e2 */
[----:B------:R1:W3:Y:S04]  /*3f10*/  LDG.E.U16 R134, [R134.64] ;  /* 0x0000000486867981 */ /* 0x0002e8000c1e1500 */
[----:B------:R1:W3:Y:S01]  /*3f20*/  LDG.E.U16 R195, [R54.64] ;  /* 0x0000000436c37981 */ /* 0x0002e2000c1e1500 */
[----:B0-----:R-:W-:-:S03]  /*3f30*/  IMAD.WIDE R52, R20, 0x2, R214 ;  /* 0x0000000214347825 */ /* 0x001fc600078e02d6 */
[----:B------:R-:W3:Y:S04]  /*3f40*/  LDL.64 R214, [R1+0x110] ;  /* 0x0001100001d67983 */ /* 0x000ee80000100a00 */
[----:B------:R-:W3:Y:S01]  /*3f50*/  LDL.64 R226, [R1+0xd0] ;  /* 0x0000d00001e27983 */ /* 0x000ee20000100a00 */
[----:B-1----:R-:W-:-:S03]  /*3f60*/  IMAD.WIDE R54, R20, 0x2, R222 ;  /* 0x0000000214367825 */ /* 0x002fc600078e02de */
[----:B------:R-:W3:Y:S04]  /*3f70*/  LDL.64 R222, [R1+0xc0] ;  /* 0x0000c00001de7983 */ /* 0x000ee80000100a00 */
[----:B------:R2:W3:Y:S01]  /*3f80*/  LDG.E.U16 R135, [R54.64] ;  /* 0x0000000436877981 */ /* 0x0004e2000c1e1500 */
[----:B----4-:R-:W-:-:S03]  /*3f90*/  IMAD.WIDE R58, R20, 0x2, R198 ;  /* 0x00000002143a7825 */ /* 0x010fc600078e02c6 */
[----:B------:R5:W4:Y:S04]  /*3fa0*/  LDG.E.U16 R198, [R56.64] ;  /* 0x0000000438c67981 */ /* 0x000b28000c1e1500 */
[----:B------:R0:W4:Y:S01]  /*3fb0*/  LDG.E.U16 R58, [R58.64] ;  /* 0x000000043a3a7981 */ /* 0x000122000c1e1500 */
[----:B-----5:R-:W-:-:S03]  /*3fc0*/  IMAD.WIDE R56, R20, 0x2, R202 ;  /* 0x0000000214387825 */ /* 0x020fc600078e02ca */
[----:B------:R-:W5:Y:S01]  /*3fd0*/  LDL.64 R202, [R1+0x108] ;  /* 0x0001080001ca7983 */ /* 0x000f620000100a00 */
[----:B--2---:R-:W-:-:S03]  /*3fe0*/  IMAD.WIDE R54, R20, 0x2, R206 ;  /* 0x0000000214367825 */ /* 0x004fc600078e02ce */
[----:B------:R-:W2:Y:S04]  /*3ff0*/  LDL.64 R206, [R1+0xf8] ;  /* 0x0000f80001ce7983 */ /* 0x000ea80000100a00 */
[----:B0-----:R0:W2:Y:S04]  /*4000*/  LDG.E.U16 R59, [R52.64] ;  /* 0x00000004343b7981 */ /* 0x0010a8000c1e1500 */
[----:B------:R1:W2:Y:S04]  /*4010*/  LDG.E.U16 R56, [R56.64] ;  /* 0x0000000438387981 */ /* 0x0002a8000c1e1500 */
[----:B------:R1:W2:Y:S01]  /*4020*/  LDG.E.U16 R54, [R54.64] ;  /* 0x0000000436367981 */ /* 0x0002a2000c1e1500 */
[----:B0-----:R-:W-:-:S03]  /*4030*/  IMAD.WIDE R52, R20, 0x2, R218 ;  /* 0x0000000214347825 */ /* 0x001fc600078e02da */
[----:B------:R-:W2:Y:S04]  /*4040*/  LDL.64 R218, [R1+0xc8] ;  /* 0x0000c80001da7983 */ /* 0x000ea80000100a00 */
[----:B-1----:R0:W2:Y:S02]  /*4050*/  LDG.E.U16 R57, [R52.64] ;  /* 0x0000000434397981 */ /* 0x0020a4000c1e1500 */
[C---:B0-----:R-:W-:Y:S02]  /*4060*/  IMAD.WIDE R52, R20.reuse, 0x2, R210 ;  /* 0x0000000214347825 */ /* 0x041fe400078e02d2 */
[----:B------:R-:W4:Y:S04]  /*4070*/  LDL.64 R210, [R1+0xe8] ;  /* 0x0000e80001d27983 */ /* 0x000f280000100a00 */
[----:B------:R3:W4:Y:S02]  /*4080*/  LDG.E.U16 R55, [R52.64] ;  /* 0x0000000434377981 */ /* 0x000724000c1e1500 */
[----:B---3--:R-:W-:-:S02]  /*4090*/  IMAD.WIDE R52, R20, 0x2, R214 ;  /* 0x0000000214347825 */ /* 0x008fc400078e02d6 */
[----:B------:R-:W3:Y:S04]  /*40a0*/  LDL.64 R214, [R1+0xd8] ;  /* 0x0000d80001d67983 */ /* 0x000ee80000100a00 */
[----:B------:R5:W3:Y:S02]  /*40b0*/  LDG.E.U16 R199, [R52.64] ;  /* 0x0000000434c77981 */ /* 0x000ae4000c1e1500 */
[----:B-----5:R-:W-:-:S05]  /*40c0*/  IMAD.WIDE R52, R20, 0x2, R202 ;  /* 0x0000000214347825 */ /* 0x020fca00078e02ca */
[----:B------:R0:W5:Y:S02]  /*40d0*/  LDG.E.U16 R202, [R52.64] ;  /* 0x0000000434ca7981 */ /* 0x000164000c1e1500 */
[----:B0-----:R-:W-:-:S05]  /*40e0*/  IMAD.WIDE R52, R20, 0x2, R238 ;  /* 0x0000000214347825 */ /* 0x001fca00078e02ee */
[----:B------:R2:W5:Y:S02]  /*40f0*/  LDG.E.U16 R203, [R52.64] ;  /* 0x0000000434cb7981 */ /* 0x000564000c1e1500 */
[----:B--2---:R-:W-:-:S05]  /*4100*/  IMAD.WIDE R52, R20, 0x2, R206 ;  /* 0x0000000214347825 */ /* 0x004fca00078e02ce */
[----:B------:R0:W2:Y:S02]  /*4110*/  LDG.E.U16 R206, [R52.64] ;  /* 0x0000000434ce7981 */ /* 0x0000a4000c1e1500 */
[----:B0-----:R-:W-:-:S05]  /*4120*/  IMAD.WIDE R52, R20, 0x2, R234 ;  /* 0x0000000214347825 */ /* 0x001fca00078e02ea */
[----:B------:R4:W2:Y:S02]  /*4130*/  LDG.E.U16 R207, [R52.64] ;  /* 0x0000000434cf7981 */ /* 0x0008a4000c1e1500 */
[----:B----4-:R-:W-:-:S05]  /*4140*/  IMAD.WIDE R52, R20, 0x2, R210 ;  /* 0x0000000214347825 */ /* 0x010fca00078e02d2 */
[----:B------:R0:W4:Y:S02]  /*4150*/  LDG.E.U16 R210, [R52.64] ;  /* 0x0000000434d27981 */ /* 0x000124000c1e1500 */
[----:B0-----:R-:W-:-:S05]  /*4160*/  IMAD.WIDE R52, R20, 0x2, R230 ;  /* 0x0000000214347825 */ /* 0x001fca00078e02e6 */
[----:B------:R3:W2:Y:S02]  /*4170*/  LDG.E.U16 R211, [R52.64] ;  /* 0x0000000434d37981 */ /* 0x0006a4000c1e1500 */
[----:B---3--:R-:W-:-:S05]  /*4180*/  IMAD.WIDE R52, R20, 0x2, R214 ;  /* 0x0000000214347825 */ /* 0x008fca00078e02d6 */
[----:B------:R0:W3:Y:S02]  /*4190*/  LDG.E.U16 R214, [R52.64] ;  /* 0x0000000434d67981 */ /* 0x0000e4000c1e1500 */
[----:B0-----:R-:W-:-:S05]  /*41a0*/  IMAD.WIDE R52, R20, 0x2, R226 ;  /* 0x0000000214347825 */ /* 0x001fca00078e02e2 */
[----:B------:R0:W3:Y:S02]  /*41b0*/  LDG.E.U16 R215, [R52.64] ;  /* 0x0000000434d77981 */ /* 0x0000e4000c1e1500 */
[----:B0-----:R-:W-:-:S05]  /*41c0*/  IMAD.WIDE R52, R20, 0x2, R218 ;  /* 0x0000000214347825 */ /* 0x001fca00078e02da */
[----:B------:R0:W3:Y:S02]  /*41d0*/  LDG.E.U16 R218, [R52.64] ;  /* 0x0000000434da7981 */ /* 0x0000e4000c1e1500 */
[----:B0-----:R-:W-:-:S06]  /*41e0*/  IMAD.WIDE R52, R20, 0x2, R222 ;  /* 0x0000000214347825 */ /* 0x001fcc00078e02de */
[----:B------:R-:W3:Y:S04]  /*41f0*/  LDG.E.U16 R52, [R52.64] ;  /* 0x0000000434347981 */ /* 0x000ee8000c1e1500 */
[----:B------:R-:W-:Y:S01]  /*4200*/  BAR.SYNC.DEFER_BLOCKING 0x0 ;  /* 0x0000000000007b1d */ /* 0x000fe20000010000 */
[C---:B------:R-:W-:Y:S02]  /*4210*/  LOP3.LUT R219, R0.reuse, 0x10, RZ, 0x3c, !PT ;  /* 0x0000001000db7812 */ /* 0x040fe400078e3cff */
[----:B------:R-:W-:-:S03]  /*4220*/  LOP3.LUT R222, R0, 0x20, RZ, 0x3c, !PT ;  /* 0x0000002000de7812 */ /* 0x000fc600078e3cff */
        /* <DEDUP_REMOVED lines=15> */
[----:B------:R0:W-:Y:S04]  /*4320*/  STS.U16 [R219+0xe600], R54 ;  /* 0x00e60036db007388 */ /* 0x0001e80000000400 */
[----:B------:R-:W-:Y:S04]  /*4330*/  STS.U16 [R222+0x8800], R47 ;  /* 0x0088002fde007388 */ /* 0x000fe80000000400 */
[----:B------:R-:W-:Y:S01]  /*4340*/  STS.U16 [R222+0x8a00], R46 ;  /* 0x008a002ede007388 */ /* 0x000fe20000000400 */
[----:B0-----:R-:W-:-:S03]  /*4350*/  LOP3.LUT R219, R0, 0x30, RZ, 0x3c, !PT ;  /* 0x0000003000db7812 */ /* 0x001fc600078e3cff */
        /* <DEDUP_REMOVED lines=13> */
[----:B-----5:R-:W-:Y:S04]  /*4430*/  STS.U16 [R219+0xec00], R202 ;  /* 0x00ec00cadb007388 */ /* 0x020fe80000000400 */
        /* <DEDUP_REMOVED lines=8> */
[----:B--2---:R-:W-:Y:S04]  /*44c0*/  STS.U16 [R222+0xf000], R206 ;  /* 0x00f000cede007388 */ /* 0x004fe80000000400 */
[----:B------:R-:W-:Y:S01]  /*44d0*/  STS.U16 [R222+0xf200], R207 ;  /* 0x00f200cfde007388 */ /* 0x000fe20000000400 */
[----:B------:R-:W-:-:S03]  /*44e0*/  LOP3.LUT R5, R0, 0x60, RZ, 0x3c, !PT ;  /* 0x0000006000057812 */ /* 0x000fc600078e3cff */
[----:B------:R-:W-:Y:S04]  /*44f0*/  STS.U16 [R219+0x9400], R35 ;  /* 0x00940023db007388 */ /* 0x000fe80000000400 */
[----:B------:R-:W-:Y:S04]  /*4500*/  STS.U16 [R219+0x9600], R34 ;  /* 0x00960022db007388 */ /* 0x000fe80000000400 */
[----:B------:R-:W-:Y:S04]  /*4510*/  STS.U16 [R219+0xb400], R33 ;  /* 0x00b40021db007388 */ /* 0x000fe80000000400 */
[----:B------:R-:W-:Y:S04]  /*4520*/  STS.U16 [R219+0xb600], R32 ;  /* 0x00b60020db007388 */ /* 0x000fe80000000400 */
[----:B------:R-:W-:Y:S04]  /*4530*/  STS.U16 [R219+0xd400], R194 ;  /* 0x00d400c2db007388 */ /* 0x000fe80000000400 */
[----:B------:R-:W-:Y:S04]  /*4540*/  STS.U16 [R219+0xd600], R195 ;  /* 0x00d600c3db007388 */ /* 0x000fe80000000400 */
[----:B----4-:R-:W-:Y:S04]  /*4550*/  STS.U16 [R219+0xf400], R210 ;  /* 0x00f400d2db007388 */ /* 0x010fe80000000400 */
[----:B------:R0:W-:Y:S01]  /*4560*/  STS.U16 [R219+0xf600], R211 ;  /* 0x00f600d3db007388 */ /* 0x0001e20000000400 */
[----:B------:R-:W-:-:S03]  /*4570*/  LOP3.LUT R4, R0, 0x70, RZ, 0x3c, !PT ;  /* 0x0000007000047812 */ /* 0x000fc600078e3cff */
[----:B------:R-:W-:Y:S04]  /*4580*/  STS.U16 [R5+0x9800], R31 ;  /* 0x0098001f05007388 */ /* 0x000fe80000000400 */
[----:B------:R-:W-:Y:S04]  /*4590*/  STS.U16 [R5+0x9a00], R30 ;  /* 0x009a001e05007388 */ /* 0x000fe80000000400 */
[----:B------:R-:W-:Y:S04]  /*45a0*/  STS.U16 [R5+0xb800], R29 ;  /* 0x00b8001d05007388 */ /* 0x000fe80000000400 */
[----:B------:R-:W-:Y:S04]  /*45b0*/  STS.U16 [R5+0xba00], R28 ;  /* 0x00ba001c05007388 */ /* 0x000fe80000000400 */
[----:B------:R1:W-:Y:S04]  /*45c0*/  STS.U16 [R5+0xd800], R198 ;  /* 0x00d800c605007388 */ /* 0x0003e80000000400 */
[----:B------:R-:W-:Y:S01]  /*45d0*/  STS.U16 [R5+0xda00], R58 ;  /* 0x00da003a05007388 */ /* 0x000fe20000000400 */
[----:B------:R-:W-:-:S03]  /*45e0*/  LOP3.LUT R27, R14, 0x40, RZ, 0x3c, !PT ;  /* 0x000000400e1b7812 */ /* 0x000fc600078e3cff */
[----:B0-----:R-:W0:Y:S04]  /*45f0*/  S2R R219, SR_TID.X ;  /* 0x0000000000db7919 */ /* 0x001e280000002100 */
[----:B------:R-:W2:Y:S04]  /*4600*/  LDL.64 R206, [R1+0x70] ;  /* 0x0000700001ce7983 */ /* 0x000ea80000100a00 */
[----:B------:R-:W4:Y:S04]  /*4610*/  LDL.64 R194, [R1+0x40] ;  /* 0x0000400001c27983 */ /* 0x000f280000100a00 */
[----:B---3--:R-:W-:Y:S04]  /*4620*/  STS.U16 [R5+0xf800], R214 ;  /* 0x00f800d605007388 */ /* 0x008fe80000000400 */
[----:B-1----:R-:W3:Y:S04]  /*4630*/  LDL.64 R198, [R1+0x58] ;  /* 0x0000580001c67983 */ /* 0x002ee80000100a00 */
[----:B------:R-:W5:Y:S04]  /*4640*/  LDL.64 R202, [R1+0x60] ;  /* 0x0000600001ca7983 */ /* 0x000f680000100a00 */
[----:B------:R-:W2:Y:S04]  /*4650*/  LDL.64 R158, [R1+0x28] ;  /* 0x00002800019e7983 */ /* 0x000ea80000100a00 */
        /* <DEDUP_REMOVED lines=8> */
[----:B------:R-:W-:Y:S04]  /*46e0*/  STS.U16 [R4+0xfe00], R52 ;  /* 0x00fe003404007388 */ /* 0x000fe80000000400 */
[----:B------:R-:W-:Y:S01]  /*46f0*/  BAR.SYNC.DEFER_BLOCKING 0x0 ;  /* 0x0000000000007b1d */ /* 0x000fe20000010000 */
[----:B0-----:R-:W-:-:S05]  /*4700*/  LOP3.LUT R56, R219, 0x1c, RZ, 0xc0, !PT ;  /* 0x0000001cdb387812 */ /* 0x001fca00078ec0ff */
[----:B------:R-:W2:Y:S04]  /*4710*/  LDL.64 R138, [R1+0x10] ;  /* 0x00001000018a7983 */ /* 0x000ea80000100a00 */
[----:B------:R-:W2:Y:S04]  /*4720*/  LDL.64 R136, [R1+0x8] ;  /* 0x0000080001887983 */ /* 0x000ea80000100a00 */
[----:B-1----:R-:W2:Y:S04]  /*4730*/  LDL.64 R58, [R1] ;  /* 0x00000000013a7983 */ /* 0x002ea80000100a00 */
[----:B------:R-:W2:Y:S04]  /*4740*/  LDL.64 R168, [R1+0x30] ;  /* 0x0000300001a87983 */ /* 0x000ea80000100a00 */
[----:B------:R-:W-:Y:S04]  /*4750*/  LDSM.16.MT88.4 R48, [R16] ;  /* 0x000000001030783b */ /* 0x000fe80000004200 */
[----:B------:R-:W0:Y:S04]  /*4760*/  LDSM.16.M88.4 R32, [R14+0x8000] ;  /* 0x008000000e20783b */ /* 0x000e280000000200 */
[----:B------:R-:W1:Y:S04]  /*4770*/  LDSM.16.MT88.4 R44, [R252] ;  /* 0x00000000fc2c783b */ /* 0x000e680000004200 */
[----:B------:R-:W1:Y:S04]  /*4780*/  LDSM.16.MT88.4 R36, [R16+0x400] ;  /* 0x000400001024783b */ /* 0x000e680000004200 */
[----:B------:R-:W1:Y:S04]  /*4790*/  LDSM.16.MT88.4 R4, [R252+0x400] ;  /* 0x00040000fc04783b */ /* 0x000e680000004200 */
[----:B------:R-:W-:Y:S04]  /*47a0*/  LDSM.16.MT88.4 R52, [R16+0x800] ;  /* 0x000800001034783b */ /* 0x000fe80000004200 */
[----:B------:R-:W1:Y:S04]  /*47b0*/  LDSM.16.M88.4 R28, [R27+0x8000] ;  /* 0x008000001b1c783b */ /* 0x000e680000000200 */
[----:B------:R-:W1:Y:S01]  /*47c0*/  LDSM.16.MT88.4 R40, [R252+0x800] ;  /* 0x00080000fc28783b */ /* 0x000e620000004200 */
[-C--:B0-----:R-:W-:Y:S08]  /*47d0*/  HMMA.16816.F32.BF16 R48, R48, R32.reuse, RZ ;  /* 0x000000203030723c */ /* 0x081ff000000418ff */
[----:B-1----:R-:W-:Y:S11]  /*47e0*/  HMMA.16816.F32.BF16 R44, R44, R32, RZ ;  /* 0x000000202c2c723c */ /* 0x002ff600000418ff */
[----:B------:R-:W-:Y:S05]  /*47f0*/  @!UPT UIADD3 URZ, URZ, URZ, URZ ;  /* 0x0000003f3f3ff290 */ /* 0x000fea000fffe03f */
[-C--:B------:R-:W-:Y:S01]  /*4800*/  HMMA.16816.F32.BF16 R36, R36, R34.reuse, R48 ;  /* 0x000000222424723c */ /* 0x080fe20000041830 */
[----:B------:R-:W-:Y:S07]  /*4810*/  LDSM.16.MT88.4 R48, [R16+0x1000] ;  /* 0x001000001030783b */ /* 0x000fee0000004200 */
[----:B------:R-:W-:Y:S01]  /*4820*/  HMMA.16816.F32.BF16 R44, R4, R34, R44 ;  /* 0x00000022042c723c */ /* 0x000fe2000004182c */
[----:B------:R-:W0:Y:S04]  /*4830*/  LDSM.16.MT88.4 R32, [R16+0xc00] ;  /* 0x000c00001020783b */ /* 0x000e280000004200 */
[----:B------:R-:W1:Y:S11]  /*4840*/  LDSM.16.MT88.4 R4, [R252+0xc00] ;  /* 0x000c0000fc04783b */ /* 0x000e760000004200 */
[-C--:B------:R-:W-:Y:S01]  /*4850*/  HMMA.16816.F32.BF16 R52, R52, R28.reuse, R36 ;  /* 0x0000001c3434723c */ /* 0x080fe20000041824 */
[----:B------:R-:W1:Y:S07]  /*4860*/  LDSM.16.M88.4 R36, [R14+0x8080] ;  /* 0x008080000e24783b */ /* 0x000e6e0000000200 */
[----:B------:R-:W-:Y:S01]  /*4870*/  HMMA.16816.F32.BF16 R40, R40, R28, R44 ;  /* 0x0000001c2828723c */ /* 0x000fe2000004182c */
[----:B------:R-:W1:Y:S11]  /*4880*/  LDSM.16.MT88.4 R44, [R252+0x1000] ;  /* 0x00100000fc2c783b */ /* 0x000e760000004200 */
[----:B------:R-:W-:Y:S04]  /*4890*/  @!UPT UIADD3 URZ, URZ, URZ, URZ ;  /* 0x0000003f3f3ff290 */ /* 0x000fe8000fffe03f */
[-C--:B0-----:R-:W-:Y:S01]  /*48a0*/  HMMA.16816.F32.BF16 R32, R32, R30.reuse, R52 ;  /* 0x0000001e2020723c */ /* 0x081fe20000041834 */
[----:B------:R-:W-:Y:S07]  /*48b0*/  LDSM.16.MT88.4 R52, [R16+0x1800] ;  /* 0x001800001034783b */ /* 0x000fee0000004200 */
[----:B-1----:R-:W-:Y:S01]  /*48c0*/  HMMA.16816.F32.BF16 R40, R4, R30, R40 ;  /* 0x0000001e0428723c */ /* 0x002fe20000041828 */
        /* <DEDUP_REMOVED lines=13> */
[----:B------:R-:W3:Y:S07]  /*49a0*/  LDSM.16.M88.4 R28, [R14+0x8100] ;  /* 0x008100000e1c783b */ /* 0x000eee0000000200 */
[----:B------:R-:W-:Y:S01]  /*49b0*/  HMMA.16816.F32.BF16 R40, R40, R32, R44 ;  /* 0x000000202828723c */ /* 0x000fe2000004182c */
[----:B------:R-:W3:Y:S11]  /*49c0*/  LDSM.16.MT88.4 R44, [R252+0x2000] ;  /* 0x00200000fc2c783b */ /* 0x000ef60000004200 */
[----:B------:R-:W-:Y:S04]  /*49d0*/  @!UPT UIADD3 URZ, URZ, URZ, URZ ;  /* 0x0000003f3f3ff290 */ /* 0x000fe8000fffe03f */
[-C--:B0-----:R-:W-:Y:S01]  /*49e0*/  HMMA.16816.F32.BF16 R36, R36, R34.reuse, R52 ;  /* 0x000000222424723c */ /* 0x081fe20000041834 */
[----:B------:R-:W-:Y:S07]  /*49f0*/  LDSM.16.MT88.4 R52, [R16+0x2800] ;  /* 0x002800001034783b */ /* 0x000fee0000004200 */
[----:B-1----:R-:W-:Y:S01]  /*4a00*/  HMMA.16816.F32.BF16 R40, R4, R34, R40 ;  /* 0x000000220428723c */ /* 0x002fe20000041828 */
[----:B------:R-:W0:Y:S04]  /*4a10*/  LDSM.16.MT88.4 R32, [R16+0x2400] ;  /* 0x002400001020783b */ /* 0x000e280000004200 */
[----:B------:R-:W1:Y:S11]  /*4a20*/  LDSM.16.MT88.4 R4, [R252+0x2400] ;  /* 0x00240000fc04783b */ /* 0x000e760000004200 */
[-C--:B---3--:R-:W-:Y:S01]  /*4a30*/  HMMA.16816.F32.BF16 R48, R48, R28.reuse, R36 ;  /* 0x0000001c3030723c */ /* 0x088fe20000041824 */
[----:B------:R-:W3:Y:S07]  /*4a40*/  LDSM.16.M88.4 R36, [R27+0x8100] ;  /* 0x008100001b24783b */ /* 0x000eee0000000200 */
[----:B------:R-:W-:Y:S01]  /*4a50*/  HMMA.16816.F32.BF16 R44, R44, R28, R40 ;  /* 0x0000001c2c2c723c */ /* 0x000fe20000041828 */
[----:B------:R-:W2:Y:S11]  /*4a60*/  LDSM.16.MT88.4 R40, [R252+0x2800] ;  /* 0x00280000fc28783b */ /* 0x000eb60000004200 */
        /* <DEDUP_REMOVED lines=8> */
[----:B--2---:R-:W-:Y:S01]  /*4af0*/  HMMA.16816.F32.BF16 R40, R40, R36, R44 ;  /* 0x000000242828723c */ /* 0x004fe2000004182c */
[----:B------:R-:W2:Y:S11]  /*4b00*/  LDSM.16.MT88.4 R44, [R252+0x3000] ;  /* 0x00300000fc2c783b */ /* 0x000eb60000004200 */
[----:B------:R-:W-:Y:S04]  /*4b10*/  @!UPT UIADD3 URZ, URZ, URZ, URZ ;  /* 0x0000003f3f3ff290 */ /* 0x000fe8000fffe03f */
[-C--:B0-----:R-:W-:Y:S01]  /*4b20*/  HMMA.16816.F32.BF16 R4, R4, R38.reuse, R52 ;  /* 0x000000260404723c */ /* 0x081fe20000041834 */
[----:B------:R-:W-:Y:S07]  /*4b30*/  LDSM.16.MT88.4 R52, [R252+0x3800] ;  /* 0x00380000fc34783b */ /* 0x000fee0000004200 */
[----:B-1----:R-:W-:Y:S01]  /*4b40*/  HMMA.16816.F32.BF16 R36, R28, R38, R40 ;  /* 0x000000261c24723c */ /* 0x002fe20000041828 */
[----:B------:R-:W-:Y:S04]  /*4b50*/  LDSM.16.MT88.4 R28, [R252+0x3400] ;  /* 0x00340000fc1c783b */ /* 0x000fe80000004200 */
[----:B------:R-:W0:Y:S11]  /*4b60*/  LDSM.16.MT88.4 R40, [R16+0x3400] ;  /* 0x003400001028783b */ /* 0x000e360000004200 */
[-C--:B---3--:R-:W-:Y:S01]  /*4b70*/  HMMA.16816.F32.BF16 R48, R48, R32.reuse, R4 ;  /* 0x000000203030723c */ /* 0x088fe20000041804 */
[----:B------:R-:W-:Y:S07]  /*4b80*/  LDSM.16.M88.4 R4, [R27+0x8180] ;  /* 0x008180001b04783b */ /* 0x000fee0000000200 */
[----:B--2---:R-:W-:Y:S01]  /*4b90*/  HMMA.16816.F32.BF16 R44, R44, R32, R36 ;  /* 0x000000202c2c723c */ /* 0x004fe20000041824 */
[----:B------:R-:W1:Y:S11]  /*4ba0*/  LDSM.16.MT88.4 R36, [R16+0x3800] ;  /* 0x003800001024783b */ /* 0x000e760000004200 */
[----:B------:R-:W-:Y:S04]  /*4bb0*/  @!UPT UIADD3 URZ, URZ, URZ, URZ ;  /* 0x0000003f3f3ff290 */ /* 0x000fe8000fffe03f */
[-C--:B0-----:R-:W-:Y:S01]  /*4bc0*/  HMMA.16816.F32.BF16 R40, R40, R34.reuse, R48 ;  /* 0x000000222828723c */ /* 0x081fe20000041830 */
[----:B------:R-:W-:Y:S07]  /*4bd0*/  LDSM.16.MT88.4 R48, [R252+0x4000] ;  /* 0x00400000fc30783b */ /* 0x000fee0000004200 */
[----:B------:R-:W-:Y:S01]  /*4be0*/  HMMA.16816.F32.BF16 R44, R28, R34, R44 ;  /* 0x000000221c2c723c */ /* 0x000fe2000004182c */
[----:B------:R-:W-:Y:S04]  /*4bf0*/  LDSM.16.MT88.4 R32, [R252+0x3c00] ;  /* 0x003c0000fc20783b */ /* 0x000fe80000004200 */
[----:B------:R-:W0:Y:S11]  /*4c00*/  LDSM.16.MT88.4 R28, [R16+0x3c00] ;  /* 0x003c0000101c783b */ /* 0x000e360000004200 */
[-C--:B-1----:R-:W-:Y:S01]  /*4c10*/  HMMA.16816.F32.BF16 R36, R36, R4.reuse, R40 ;  /* 0x000000042424723c */ /* 0x082fe20000041828 */
[----:B------:R-:W-:Y:S07]  /*4c20*/  LDSM.16.MT88.4 R40, [R16+0x4000] ;  /* 0x004000001028783b */ /* 0x000fee0000004200 */
[----:B------:R-:W-:Y:S01]  /*4c30*/  HMMA.16816.F32.BF16 R52, R52, R4, R44 ;  /* 0x000000043434723c */ /* 0x000fe2000004182c */
[----:B------:R-:W1:Y:S11]  /*4c40*/  LDSM.16.M88.4 R44, [R14+0x8200] ;  /* 0x008200000e2c783b */ /* 0x000e760000000200 */
[----:B------:R-:W-:Y:S04]  /*4c50*/  @!UPT UIADD3 URZ, URZ, URZ, URZ ;  /* 0x0000003f3f3ff290 */ /* 0x000fe8000fffe03f */
[-C--:B0-----:R-:W-:Y:S01]  /*4c60*/  HMMA.16816.F32.BF16 R28, R28, R6.reuse, R36 ;  /* 0x000000061c1c723c */ /* 0x081fe20000041824 */
[----:B------:R-:W-:Y:S07]  /*4c70*/  LDSM.16.MT88.4 R36, [R16+0x4800] ;  /* 0x004800001024783b */ /* 0x000fee0000004200 */
[----:B------:R-:W-:Y:S01]  /*4c80*/  HMMA.16816.F32.BF16 R52, R32, R6, R52 ;  /* 0x000000062034723c */ /* 0x000fe20000041834 */
[----:B------:R-:W-:Y:S04]  /*4c90*/  LDSM.16.MT88.4 R4, [R252+0x4400] ;  /* 0x00440000fc04783b */ /* 0x000fe80000004200 */
[----:B------:R-:W0:Y:S11]  /*4ca0*/  LDSM.16.MT88.4 R32, [R16+0x4400] ;  /* 0x004400001020783b */ /* 0x000e360000004200 */
[-C--:B-1----:R-:W-:Y:S01]  /*4cb0*/  HMMA.16816.F32.BF16 R28, R40, R44.reuse, R28 ;  /* 0x0000002c281c723c */ /* 0x082fe2000004181c */
[----:B------:R-:W1:Y:S07]  /*4cc0*/  LDSM.16.M88.4 R40, [R27+0x8200] ;  /* 0x008200001b28783b */ /* 0x000e6e0000000200 */
[----:B------:R-:W-:Y:S01]  /*4cd0*/  HMMA.16816.F32.BF16 R52, R48, R44, R52 ;  /* 0x0000002c3034723c */ /* 0x000fe20000041834 */
[----:B------:R-:W2:Y:S11]  /*4ce0*/  LDSM.16.MT88.4 R48, [R252+0x4800] ;  /* 0x00480000fc30783b */ /* 0x000eb60000004200 */
[----:B------:R-:W-:Y:S04]  /*4cf0*/  @!UPT UIADD3 URZ, URZ, URZ, URZ ;  /* 0x0000003f3f3ff290 */ /* 0x000fe8000fffe03f */
[-C--:B0-----:R-:W-:Y:S01]  /*4d00*/  HMMA.16816.F32.BF16 R28, R32, R46.reuse, R28 ;  /* 0x0000002e201c723c */ /* 0x081fe2000004181c */
[----:B------:R-:W-:Y:S07]  /*4d10*/  LDSM.16.MT88.4 R32, [R252+0x4c00] ;  /* 0x004c0000fc20783b */ /* 0x000fee0000004200 */
[----:B------:R-:W-:Y:S01]  /*4d20*/  HMMA.16816.F32.BF16 R52, R4, R46, R52 ;  /* 0x0000002e0434723c */ /* 0x000fe20000041834 */
[----:B------:R-:W0:Y:S04]  /*4d30*/  LDSM.16.MT88.4 R4, [R16+0x4c00] ;  /* 0x004c00001004783b */ /* 0x000e280000004200 */
[----:B------:R-:W-:Y:S11]  /*4d40*/  LDSM.16.MT88.4 R44, [R16+0x5000] ;  /* 0x00500000102c783b */ /* 0x000ff60000004200 */
[-C--:B-1----:R-:W-:Y:S01]  /*4d50*/  HMMA.16816.F32.BF16 R28, R36, R40.reuse, R28 ;  /* 0x00000028241c723c */ /* 0x082fe2000004181c */
[----:B------:R-:W1:Y:S07]  /*4d60*/  LDSM.16.M88.4 R36, [R14+0x8280] ;  /* 0x008280000e24783b */ /* 0x000e6e0000000200 */
[----:B--2---:R-:W-:Y:S01]  /*4d70*/  HMMA.16816.F32.BF16 R52, R48, R40, R52 ;  /* 0x000000283034723c */ /* 0x004fe20000041834 */
        /* <DEDUP_REMOVED lines=16> */
[----:B------:R-:W-:Y:S11]  /*4e80*/  LDSM.16.M88.4 R36, [R14+0x8300] ;  /* 0x008300000e24783b */ /* 0x000ff60000000200 */
[-C--:B-1----:R-:W-:Y:S01]  /*4e90*/  HMMA.16816.F32.BF16 R4, R40, R44.reuse, R4 ;  /* 0x0000002c2804723c */ /* 0x082fe20000041804 */
[----:B------:R-:W1:Y:S07]  /*4ea0*/  LDSM.16.MT88.4 R40, [R16+0x6000] ;  /* 0x006000001028783b */ /* 0x000e6e0000004200 */
        /* <DEDUP_REMOVED lines=14> */
[----:B------:R-:W0:Y:S07]  /*4f90*/  LDSM.16.MT88.4 R32, [R16+0x6c00] ;  /* 0x006c00001020783b */ /* 0x000e2e0000004200 */
[----:B------:R-:W-:Y:S01]  /*4fa0*/  HMMA.16816.F32.BF16 R52, R28, R38, R52 ;  /* 0x000000261c34723c */ /* 0x000fe20000041834 */
[----:B------:R-:W3:Y:S04]  /*4fb0*/  LDSM.16.MT88.4 R28, [R252+0x6c00] ;  /* 0x006c0000fc1c783b */ /* 0x000ee80000004200 */
        /* <DEDUP_REMOVED lines=8> */
[----:B---3--:R-:W-:Y:S01]  /*5040*/  HMMA.16816.F32.BF16 R52, R28, R46, R52 ;  /* 0x0000002e1c34723c */ /* 0x008fe20000041834 */
        /* <DEDUP_REMOVED lines=11> */
[----:B------:R-:W4:Y:S04]  /*5100*/  LDL.64 R48, [R1+0xb8] ;  /* 0x0000b80001307983 */ /* 0x000f280000100a00 */
[----:B------:R-:W4:Y:S07]  /*5110*/  LDL.64 R50, [R1+0x48] ;  /* 0x0000480001327983 */ /* 0x000f2e0000100a00 */
[-C--:B-1----:R-:W-:Y:S01]  /*5120*/  HMMA.16816.F32.BF16 R4, R36, R44.reuse, R4 ;  /* 0x0000002c2404723c */ /* 0x082fe20000041804 */
[----:B------:R-:W4:Y:S07]  /*5130*/  LDL.64 R38, [R1+0x80] ;  /* 0x0000800001267983 */ /* 0x000f2e0000100a00 */
[----:B--2---:R-:W-:Y:S01]  /*5140*/  HMMA.16816.F32.BF16 R32, R52, R44, R32 ;  /* 0x0000002c3420723c */ /* 0x004fe20000041820 */
[----:B------:R-:W2:Y:S04]  /*5150*/  LDL.64 R44, [R1+0xa8] ;  /* 0x0000a800012c7983 */ /* 0x000ea80000100a00 */
[----:B------:R-:W2:Y:S04]  /*5160*/  LDL.64 R54, [R1+0x88] ;  /* 0x0000880001367983 */ /* 0x000ea80000100a00 */
[----:B------:R-:W2:Y:S07]  /*5170*/  LDL.64 R52, [R1+0x50] ;  /* 0x0000500001347983 */ /* 0x000eae0000100a00 */
[-C--:B0-----:R-:W-:Y:S08]  /*5180*/  HMMA.16816.F32.BF16 R28, R28, R46.reuse, R4 ;  /* 0x0000002e1c1c723c */ /* 0x081ff00000041804 */
[----:B---3--:R-:W-:Y:S01]  /*5190*/  HMMA.16816.F32.BF16 R32, R40, R46, R32 ;  /* 0x0000002e2820723c */ /* 0x008fe20000041820 */
[----:B------:R-:W3:Y:S04]  /*51a0*/  LDL.64 R46, [R1+0xb0] ;  /* 0x0000b000012e7983 */ /* 0x000ee80000100a00 */
[----:B------:R-:W2:Y:S04]  /*51b0*/  LDL.64 R42, [R1+0xa0] ;  /* 0x0000a000012a7983 */ /* 0x000ea80000100a00 */
[----:B------:R-:W2:Y:S07]  /*51c0*/  LDL.64 R40, [R1+0x98] ;  /* 0x0000980001287983 */ /* 0x000eae0000100a00 */
[----:B------:R-:W-:-:S02]  /*51d0*/  FMUL R27, R28, c[0x0][0x188] ;  /* 0x000062001c1b7a20 */ /* 0x000fc40000400000 */
[----:B------:R-:W-:Y:S02]  /*51e0*/  FMUL R36, R29, c[0x0][0x188] ;  /* 0x000062001d247a20 */ /* 0x000fe40000400000 */
[----:B------:R-:W-:Y:S02]  /*51f0*/  FMUL R25, R30, c[0x0][0x188] ;  /* 0x000062001e197a20 */ /* 0x000fe40000400000 */
[----:B------:R-:W-:Y:S02]  /*5200*/  FMUL R26, R31, c[0x0][0x188] ;  /* 0x000062001f1a7a20 */ /* 0x000fe40000400000 */
[----:B------:R-:W-:Y:S02]  /*5210*/  FMUL R7, R32, c[0x0][0x188] ;  /* 0x0000620020077a20 */ /* 0x000fe40000400000 */
[----:B------:R-:W-:Y:S02]  /*5220*/  FMUL R5, R33, c[0x0][0x188] ;  /* 0x0000620021057a20 */ /* 0x000fe40000400000 */
[----:B------:R-:W-:-:S02]  /*5230*/  FMUL R6, R34, c[0x0][0x188] ;  /* 0x0000620022067a20 */ /* 0x000fc40000400000 */
[----:B------:R-:W-:Y:S01]  /*5240*/  FMUL R4, R35, c[0x0][0x188] ;  /* 0x0000620023047a20 */ /* 0x000fe20000400000 */
[----:B------:R-:W-:Y:S02]  /*5250*/  FMNMX R5, R7, R5, !PT ;  /* 0x0000000507057209 */ /* 0x000fe40007800000 */
[----:B------:R-:W-:Y:S02]  /*5260*/  FMNMX R27, R27, R36, !PT ;  /* 0x000000241b1b7209 */ /* 0x000fe40007800000 */
[----:B------:R-:W-:Y:S02]  /*5270*/  FMNMX R25, R25, R26, !PT ;  /* 0x0000001a19197209 */ /* 0x000fe40007800000 */
[----:B------:R-:W-:Y:S01]  /*5280*/  FMNMX R7, R6, R4, !PT ;  /* 0x0000000406077209 */ /* 0x000fe20007800000 */
[----:B------:R-:W0:Y:S04]  /*5290*/  SHFL.BFLY PT, R36, R27, 0x2, 0x1f ;  /* 0x0c401f001b247f89 */ /* 0x000e2800000e0000 */
[----:B------:R-:W1:Y:S04]  /*52a0*/  SHFL.BFLY PT, R26, R25, 0x2, 0x1f ;  /* 0x0c401f00191a7f89 */ /* 0x000e6800000e0000 */
[----:B------:R-:W5:Y:S04]  /*52b0*/  SHFL.BFLY PT, R4, R5, 0x2, 0x1f ;  /* 0x0c401f0005047f89 */ /* 0x000f6800000e0000 */
[----:B------:R-:W5:Y:S01]  /*52c0*/  SHFL.BFLY PT, R6, R7, 0x2, 0x1f ;  /* 0x0c401f0007067f89 */ /* 0x000f6200000e0000 */
[----:B0-----:R-:W-:-:S02]  /*52d0*/  FMNMX R36, R27, R36, !PT ;  /* 0x000000241b247209 */ /* 0x001fc40007800000 */
[----:B-1----:R-:W-:Y:S02]  /*52e0*/  FMNMX R26, R25, R26, !PT ;  /* 0x0000001a191a7209 */ /* 0x002fe40007800000 */
[----:B-----5:R-:W-:Y:S02]  /*52f0*/  FMNMX R4, R5, R4, !PT ;  /* 0x0000000405047209 */ /* 0x020fe40007800000 */
[----:B------:R-:W-:Y:S01]  /*5300*/  FMNMX R7, R7, R6, !PT ;  /* 0x0000000607077209 */ /* 0x000fe20007800000 */
[----:B------:R-:W0:Y:S04]  /*5310*/  SHFL.BFLY PT, R27, R36, 0x1, 0x1f ;  /* 0x0c201f00241b7f89 */ /* 0x000e2800000e0000 */
[----:B------:R-:W1:Y:S04]  /*5320*/  SHFL.BFLY PT, R25, R26, 0x1, 0x1f ;  /* 0x0c201f001a197f89 */ /* 0x000e6800000e0000 */
[----:B------:R-:W5:Y:S04]  /*5330*/  SHFL.BFLY PT, R6, R4, 0x1, 0x1f ;  /* 0x0c201f0004067f89 */ /* 0x000f6800000e0000 */
[----:B------:R-:W5:Y:S01]  /*5340*/  SHFL.BFLY PT, R5, R7, 0x1, 0x1f ;  /* 0x0c201f0007057f89 */ /* 0x000f6200000e0000 */
[----:B0-----:R-:W-:-:S03]  /*5350*/  FMNMX R27, R36, R27, !PT ;  /* 0x0000001b241b7209 */ /* 0x001fc60007800000 */
[----:B------:R-:W-:Y:S01]  /*5360*/  BAR.SYNC.DEFER_BLOCKING 0x0 ;  /* 0x0000000000007b1d */ /* 0x000fe20000010000 */
[----:B-1----:R-:W-:Y:S02]  /*5370*/  FMNMX R25, R26, R25, !PT ;  /* 0x000000191a197209 */ /* 0x002fe40007800000 */
[----:B-----5:R-:W-:Y:S02]  /*5380*/  FMNMX R6, R4, R6, !PT ;  /* 0x0000000604067209 */ /* 0x020fe40007800000 */
[----:B------:R-:W-:Y:S01]  /*5390*/  FMNMX R5, R7, R5, !PT ;  /* 0x0000000507057209 */ /* 0x000fe20007800000 */
[----:B------:R-:W-:Y:S04]  /*53a0*/  @P0 STS [R12+0x8000], R27 ;  /* 0x0080001b0c000388 */ /* 0x000fe80000000800 */
[----:B------:R-:W-:Y:S04]  /*53b0*/  @P0 STS [R12+0x8080], R25 ;  /* 0x008080190c000388 */ /* 0x000fe80000000800 */
[----:B------:R-:W-:Y:S04]  /*53c0*/  @P0 STS [R12+0x8100], R6 ;  /* 0x008100060c000388 */ /* 0x000fe80000000800 */
[----:B------:R-:W-:Y:S04]  /*53d0*/  @P0 STS [R12+0x8180], R5 ;  /* 0x008180050c000388 */ /* 0x000fe80000000800 */
[----:B------:R-:W-:Y:S06]  /*53e0*/  BAR.SYNC.DEFER_BLOCKING 0x0 ;  /* 0x0000000000007b1d */ /* 0x000fec0000010000 */
[----:B------:R-:W0:Y:S04]  /*53f0*/  @!P1 LDS R18, [R251.X4+0x8000] ;  /* 0x00800000fb129984 */ /* 0x000e280000004800 */
[----:B0-----:R-:W0:Y:S02]  /*5400*/  SHFL.BFLY PT, R4, R18, 0x2, 0x1f ;  /* 0x0c401f0012047f89 */ /* 0x001e2400000e0000 */
[----:B0-----:R-:W-:-:S05]  /*5410*/  FMNMX R4, R18, R4, !PT ;  /* 0x0000000412047209 */ /* 0x001fca0007800000 */
[----:B------:R-:W0:Y:S02]  /*5420*/  SHFL.BFLY PT, R5, R4, 0x1, 0x1f ;  /* 0x0c201f0004057f89 */ /* 0x000e2400000e0000 */
[----:B0-----:R-:W-:-:S05]  /*5430*/  FMNMX R5, R4, R5, !PT ;  /* 0x0000000504057209 */ /* 0x001fca0007800000 */
[----:B------:R-:W-:Y:S04]  /*5440*/  @P0 STS [R251.X4+0x8000], R5 ;  /* 0x00800005fb000388 */ /* 0x000fe80000004800 */
[----:B------:R-:W-:Y:S06]  /*5450*/  BAR.SYNC.DEFER_BLOCKING 0x0 ;  /* 0x0000000000007b1d */ /* 0x000fec0000010000 */
[----:B------:R-:W0:Y:S04]  /*5460*/  LDS R4, [R56.X4+0x8000] ;  /* 0x0080000038047984 */ /* 0x000e280000004800 */
[----:B------:R-:W1:Y:S04]  /*5470*/  LDS R5, [R56.X4+0x8080] ;  /* 0x0080800038057984 */ /* 0x000e680000004800 */
[----:B------:R-:W5:Y:S04]  /*5480*/  LDS R6, [R56.X4+0x8100] ;  /* 0x0081000038067984 */ /* 0x000f680000004800 */
[----:B------:R2:W3:Y:S04]  /*5490*/  LDS R7, [R56.X4+0x8180] ;  /* 0x0081800038077984 */ /* 0x0004e80000004800 */
[----:B--2---:R-:W2:Y:S01]  /*54a0*/  LDL.64 R56, [R1+0x90] ;  /* 0x0000900001387983 */ /* 0x004ea20000100a00 */
[----:B0-----:R-:W-:-:S02]  /*54b0*/  FMNMX R4, R4, R24, !PT ;  /* 0x0000001804047209 */ /* 0x001fc40007800000 */
[----:B-1----:R-:W-:-:S03]  /*54c0*/  FMNMX R5, R5, R10, !PT ;  /* 0x0000000a05057209 */ /* 0x002fc60007800000 */
[----:B------:R-:W-:Y:S01]  /*54d0*/  FFMA R28, R28, c[0x0][0x188], -R4 ;  /* 0x000062001c1c7a23 */ /* 0x000fe20000000804 */
[----:B-----5:R-:W-:-:S03]  /*54e0*/  FMNMX R6, R6, R132, !PT ;  /* 0x0000008406067209 */ /* 0x020fc60007800000 */
[----:B------:R-:W-:Y:S01]  /*54f0*/  FMUL R25, R28, 1.4426950216293334961 ;  /* 0x3fb8aa3b1c197820 */ /* 0x000fe20000400000 */
[----:B---3--:R-:W-:Y:S01]  /*5500*/  FMNMX R7, R7, R23, !PT ;  /* 0x0000001707077209 */ /* 0x008fe20007800000 */
[----:B------:R-:W-:Y:S02]  /*5510*/  FFMA R29, R29, c[0x0][0x188], -R4 ;  /* 0x000062001d1d7a23 */ /* 0x000fe40000000804 */
[--C-:B------:R-:W-:Y:S02]  /*5520*/  FFMA R30, R30, c[0x0][0x188], -R5.reuse ;  /* 0x000062001e1e7a23 */ /* 0x100fe40000000805 */
[--C-:B------:R-:W-:Y:S02]  /*5530*/  FFMA R28, R32, c[0x0][0x188], -R6.reuse ;  /* 0x00006200201c7a23 */ /* 0x100fe40000000806 */
[----:B------:R-:W-:Y:S02]  /*5540*/  FFMA R33, R33, c[0x0][0x188], -R6 ;  /* 0x0000620021217a23 */ /* 0x000fe40000000806 */
[----:B------:R-:W-:-:S02]  /*5550*/  FFMA R31, R31, c[0x0][0x188], -R5 ;  /* 0x000062001f1f7a23 */ /* 0x000fc40000000805 */
[--C-:B------:R-:W-:Y:S02]  /*5560*/  FFMA R34, R34, c[0x0][0x188], -R7.reuse ;  /* 0x0000620022227a23 */ /* 0x100fe40000000807 */
[----:B------:R-:W-:Y:S02]  /*5570*/  FFMA R35, R35, c[0x0][0x188], -R7 ;  /* 0x0000620023237a23 */ /* 0x000fe40000000807 */
[----:B------:R-:W-:Y:S02]  /*5580*/  FMUL R26, R29, 1.4426950216293334961 ;  /* 0x3fb8aa3b1d1a7820 */ /* 0x000fe40000400000 */
[----:B------:R-:W-:Y:S02]  /*5590*/  FMUL R27, R30, 1.4426950216293334961 ;  /* 0x3fb8aa3b1e1b7820 */ /* 0x000fe40000400000 */
[----:B------:R-:W-:Y:S02]  /*55a0*/  FMUL R28, R28, 1.4426950216293334961 ;  /* 0x3fb8aa3b1c1c7820 */ /* 0x000fe40000400000 */
[----:B------:R-:W-:-:S02]  /*55b0*/  FMUL R33, R33, 1.4426950216293334961 ;  /* 0x3fb8aa3b21217820 */ /* 0x000fc40000400000 */
[----:B------:R-:W-:Y:S02]  /*55c0*/  FMUL R31, R31, 1.4426950216293334961 ;  /* 0x3fb8aa3b1f1f7820 */ /* 0x000fe40000400000 */
[----:B------:R-:W-:Y:S02]  /*55d0*/  FMUL R34, R34, 1.4426950216293334961 ;  /* 0x3fb8aa3b22227820 */ /* 0x000fe40000400000 */
[----:B------:R-:W-:Y:S01]  /*55e0*/  FMUL R35, R35, 1.4426950216293334961 ;  /* 0x3fb8aa3b23237820 */ /* 0x000fe20000400000 */
[----:B------:R-:W-:Y:S08]  /*55f0*/  MUFU.EX2 R134, R28 ;  /* 0x0000001c00867308 */ /* 0x000ff00000000800 */
[----:B------:R-:W0:Y:S08]  /*5600*/  MUFU.EX2 R135, R33 ;  /* 0x0000002100877308 */ /* 0x000e300000000800 */
[----:B------:R-:W-:Y:S08]  /*5610*/  MUFU.EX2 R25, R25 ;  /* 0x0000001900197308 */ /* 0x000ff00000000800 */
[----:B------:R-:W-:Y:S08]  /*5620*/  MUFU.EX2 R26, R26 ;  /* 0x0000001a001a7308 */ /* 0x000ff00000000800 */
[----:B------:R-:W-:Y:S08]  /*5630*/  MUFU.EX2 R27, R27 ;  /* 0x0000001b001b7308 */ /* 0x000ff00000000800 */
[----:B------:R0:W1:Y:S08]  /*5640*/  MUFU.EX2 R32, R31 ;  /* 0x0000001f00207308 */ /* 0x0000700000000800 */
[----:B------:R-:W-:Y:S08]  /*5650*/  MUFU.EX2 R191, R34 ;  /* 0x0000002200bf7308 */ /* 0x000ff00000000800 */
[----:B------:R3:W5:Y:S01]  /*5660*/  MUFU.EX2 R190, R35 ;  /* 0x0000002300be7308 */ /* 0x0007620000000800 */
[----:B0-----:R-:W-:-:S02]  /*5670*/  FADD R31, R134, R135 ;  /* 0x00000087861f7221 */ /* 0x001fc40000000000 */
[----:B-1----:R-:W-:Y:S02]  /*5680*/  FADD R33, R27, R32 ;  /* 0x000000201b217221 */ /* 0x002fe40000000000 */
[----:B---3--:R-:W-:Y:S01]  /*5690*/  FADD R35, R25, R26 ;  /* 0x0000001a19237221 */ /* 0x008fe20000000000 */
[----:B------:R-:W0:Y:S01]  /*56a0*/  SHFL.BFLY PT, R28, R31, 0x2, 0x1f ;  /* 0x0c401f001f1c7f89 */ /* 0x000e2200000e0000 */
[----:B-----5:R-:W-:-:S03]  /*56b0*/  FADD R30, R191, R190 ;  /* 0x000000bebf1e7221 */ /* 0x020fc60000000000 */
[----:B------:R-:W1:Y:S04]  /*56c0*/  SHFL.BFLY PT, R36, R35, 0x2, 0x1f ;  /* 0x0c401f0023247f89 */ /* 0x000e6800000e0000 */
[----:B------:R-:W3:Y:S04]  /*56d0*/  SHFL.BFLY PT, R34, R33, 0x2, 0x1f ;  /* 0x0c401f0021227f89 */ /* 0x000ee800000e0000 */
[----:B------:R-:W5:Y:S01]  /*56e0*/  SHFL.BFLY PT, R29, R30, 0x2, 0x1f ;  /* 0x0c401f001e1d7f89 */ /* 0x000f6200000e0000 */
[----:B0-----:R-:W-:Y:S02]  /*56f0*/  FADD R28, R31, R28 ;  /* 0x0000001c1f1c7221 */ /* 0x001fe40000000000 */
[----:B-1----:R-:W-:-:S02]  /*5700*/  FADD R36, R35, R36 ;  /* 0x0000002423247221 */ /* 0x002fc40000000000 */
[----:B---3--:R-:W-:Y:S02]  /*5710*/  FADD R34, R33, R34 ;  /* 0x0000002221227221 */ /* 0x008fe40000000000 */
[----:B-----5:R-:W-:Y:S01]  /*5720*/  FADD R31, R30, R29 ;  /* 0x0000001d1e1f7221 */ /* 0x020fe20000000000 */
[----:B------:R-:W0:Y:S04]  /*5730*/  SHFL.BFLY PT, R35, R36, 0x1, 0x1f ;  /* 0x0c201f0024237f89 */ /* 0x000e2800000e0000 */
[----:B------:R-:W1:Y:S04]  /*5740*/  SHFL.BFLY PT, R33, R34, 0x1, 0x1f ;  /* 0x0c201f0022217f89 */ /* 0x000e6800000e0000 */
[----:B------:R-:W3:Y:S04]  /*5750*/  SHFL.BFLY PT, R30, R28, 0x1, 0x1f ;  /* 0x0c201f001c1e7f89 */ /* 0x000ee800000e0000 */
[----:B------:R-:W5:Y:S01]  /*5760*/  SHFL.BFLY PT, R29, R31, 0x1, 0x1f ;  /* 0x0c201f001f1d7f89 */ /* 0x000f6200000e0000 */
[----:B0-----:R-:W-:-:S03]  /*5770*/  FADD R35, R36, R35 ;  /* 0x0000002324237221 */ /* 0x001fc60000000000 */
[----:B------:R-:W-:Y:S01]  /*5780*/  BAR.SYNC.DEFER_BLOCKING 0x0 ;  /* 0x0000000000007b1d */ /* 0x000fe20000010000 */
[----:B-1----:R-:W-:Y:S02]  /*5790*/  FADD R33, R34, R33 ;  /* 0x0000002122217221 */ /* 0x002fe40000000000 */
[----:B---3--:R-:W-:Y:S02]  /*57a0*/  FADD R30, R28, R30 ;  /* 0x0000001e1c1e7221 */ /* 0x008fe40000000000 */
[----:B-----5:R-:W-:Y:S01]  /*57b0*/  FADD R29, R31, R29 ;  /* 0x0000001d1f1d7221 */ /* 0x020fe20000000000 */
[----:B------:R0:W-:Y:S04]  /*57c0*/  @P0 STS [R12+0x8000], R35 ;  /* 0x008000230c000388 */ /* 0x0001e80000000800 */
[----:B------:R-:W-:Y:S04]  /*57d0*/  @P0 STS [R12+0x8080], R33 ;  /* 0x008080210c000388 */ /* 0x000fe80000000800 */
[----:B------:R4:W-:Y:S04]  /*57e0*/  @P0 STS [R12+0x8100], R30 ;  /* 0x0081001e0c000388 */ /* 0x0009e80000000800 */
[----:B------:R-:W-:Y:S04]  /*57f0*/  @P0 STS [R12+0x8180], R29 ;  /* 0x0081801d0c000388 */ /* 0x000fe80000000800 */
[----:B------:R-:W-:Y:S06]  /*5800*/  BAR.SYNC.DEFER_BLOCKING 0x0 ;  /* 0x0000000000007b1d */ /* 0x000fec0000010000 */
[----:B------:R-:W1:Y:S01]  /*5810*/  @!P1 LDS R19, [R251.X4+0x8000] ;  /* 0x00800000fb139984 */ /* 0x000e620000004800 */
[----:B0-----:R-:W-:-:S03]  /*5820*/  IMAD.WIDE R34, R17, 0x2, R44 ;  /* 0x0000000211227825 */ /* 0x001fc600078e022c */
[----:B------:R-:W3:Y:S01]  /*5830*/  LDL.64 R44, [R1+0x68] ;  /* 0x00006800012c7983 */ /* 0x000ee20000100a00 */
[----:B----4-:R-:W-:-:S03]  /*5840*/  IMAD.WIDE R30, R17, 0x2, R48 ;  /* 0x00000002111e7825 */ /* 0x010fc600078e0230 */
[----:B------:R-:W4:Y:S01]  /*5850*/  LDL.64 R48, [R1+0x38] ;  /* 0x0000380001307983 */ /* 0x000f220000100a00 */
[----:B------:R-:W-:-:S03]  /*5860*/  IMAD.WIDE R36, R17, 0x2, R54 ;  /* 0x0000000211247825 */ /* 0x000fc600078e0236 */
[----:B------:R-:W5:Y:S04]  /*5870*/  LDL.64 R54, [R1+0x18] ;  /* 0x0000180001367983 */ /* 0x000f680000100a00 */
[----:B-1----:R-:W0:Y:S02]  /*5880*/  SHFL.BFLY PT, R33, R19, 0x2, 0x1f ;  /* 0x0c401f0013217f89 */ /* 0x002e2400000e0000 */
[----:B0-----:R-:W-:-:S05]  /*5890*/  FADD R33, R19, R33 ;  /* 0x0000002113217221 */ /* 0x001fca0000000000 */
[----:B------:R-:W0:Y:S02]  /*58a0*/  SHFL.BFLY PT, R28, R33, 0x1, 0x1f ;  /* 0x0c201f00211c7f89 */ /* 0x000e2400000e0000 */
[----:B0-----:R-:W-:-:S05]  /*58b0*/  FADD R33, R33, R28 ;  /* 0x0000001c21217221 */ /* 0x001fca0000000000 */
[----:B------:R0:W-:Y:S04]  /*58c0*/  @P0 STS [R251.X4+0x8000], R33 ;  /* 0x00800021fb000388 */ /* 0x0001e80000004800 */
[----:B------:R-:W-:Y:S01]  /*58d0*/  BAR.SYNC.DEFER_BLOCKING 0x0 ;  /* 0x0000000000007b1d */ /* 0x000fe20000010000 */
[----:B------:R-:W-:-:S05]  /*58e0*/  IMAD.WIDE R28, R17, 0x2, R46 ;  /* 0x00000002111c7825 */ /* 0x000fca00078e022e */
[----:B------:R-:W5:Y:S04]  /*58f0*/  LDL.64 R46, [R1+0x78] ;  /* 0x00007800012e7983 */ /* 0x000f680000100a00 */
[----:B------:R1:W5:Y:S01]  /*5900*/  LDG.E.U16 R30, [R30.64] ;  /* 0x000000041e1e7981 */ /* 0x000362000c1e1500 */
[----:B------:R-:W-:-:S03]  /*5910*/  IMAD.WIDE R38, R17, 0x2, R38 ;  /* 0x0000000211267825 */ /* 0x000fc600078e0226 */
[----:B------:R0:W5:Y:S01]  /*5920*/  LDG.E.U16 R29, [R28.64] ;  /* 0x000000041c1d7981 */ /* 0x000162000c1e1500 */
[----:B------:R-:W-:-:S03]  /*5930*/  IMAD.WIDE R42, R17, 0x2, R42 ;  /* 0x00000002112a7825 */ /* 0x000fc600078e022a */
[----:B------:R2:W5:Y:S04]  /*5940*/  LDG.E.U16 R36, [R36.64] ;  /* 0x0000000424247981 */ /* 0x000568000c1e1500 */
[----:B-1----:R2:W5:Y:S01]  /*5950*/  LDG.E.U16 R31, [R34.64] ;  /* 0x00000004221f7981 */ /* 0x002562000c1e1500 */
[----:B------:R-:W-:-:S03]  /*5960*/  IMAD.WIDE R40, R17, 0x2, R40 ;  /* 0x0000000211287825 */ /* 0x000fc600078e0228 */
[----:B0-----:R0:W5:Y:S01]  /*5970*/  LDG.E.U16 R28, [R42.64] ;  /* 0x000000042a1c7981 */ /* 0x001162000c1e1500 */
[----:B------:R-:W-:-:S03]  /*5980*/  IMAD.WIDE R50, R17, 0x2, R50 ;  /* 0x0000000211327825 */ /* 0x000fc600078e0232 */
[----:B------:R1:W5:Y:S01]  /*5990*/  LDG.E.U16 R33, [R40.64] ;  /* 0x0000000428217981 */ /* 0x000362000c1e1500 */
[----:B--2---:R-:W-:-:S03]  /*59a0*/  IMAD.WIDE R34, R17, 0x2, R56 ;  /* 0x0000000211227825 */ /* 0x004fc600078e0238 */
[----:B------:R-:W2:Y:S04]  /*59b0*/  LDL.64 R56, [R1+0x20] ;  /* 0x0000200001387983 */ /* 0x000ea80000100a00 */
[----:B------:R0:W2:Y:S04]  /*59c0*/  LDG.E.U16 R34, [R34.64] ;  /* 0x0000000422227981 */ /* 0x0000a8000c1e1500 */
[----:B0-----:R0:W2:Y:S01]  /*59d0*/  LDG.E.U16 R35, [R38.64] ;  /* 0x0000000426237981 */ /* 0x0010a2000c1e1500 */
[----:B------:R-:W-:-:S04]  /*59e0*/  IMAD.WIDE R42, R17, 0x2, R198 ;  /* 0x00000002112a7825 */ /* 0x000fc800078e02c6 */
[C---:B-1----:R-:W-:Y:S02]  /*59f0*/  IMAD.WIDE R40, R17.reuse, 0x2, R202 ;  /* 0x0000000211287825 */ /* 0x042fe400078e02ca */
[----:B------:R1:W2:Y:S02]  /*5a00*/  LDG.E.U16 R42, [R42.64] ;  /* 0x000000042a2a7981 */ /* 0x0002a4000c1e1500 */
[C---:B0-----:R-:W-:Y:S02]  /*5a10*/  IMAD.WIDE R38, R17.reuse, 0x2, R206 ;  /* 0x0000000211267825 */ /* 0x041fe400078e02ce */
[----:B------:R0:W2:Y:S04]  /*5a20*/  LDG.E.U16 R40, [R40.64] ;  /* 0x0000000428287981 */ /* 0x0000a8000c1e1500 */
[----:B------:R3:W2:Y:S01]  /*5a30*/  LDG.E.U16 R39, [R38.64] ;  /* 0x0000000426277981 */ /* 0x0006a2000c1e1500 */
[----:B------:R-:W-:-:S03]  /*5a40*/  IMAD.WIDE R52, R17, 0x2, R52 ;  /* 0x0000000211347825 */ /* 0x000fc600078e0234 */
[----:B-1----:R1:W2:Y:S04]  /*5a50*/  LDG.E.U16 R43, [R50.64] ;  /* 0x00000004322b7981 */ /* 0x0022a8000c1e1500 */
[----:B0-----:R0:W2:Y:S01]  /*5a60*/  LDG.E.U16 R41, [R52.64] ;  /* 0x0000000434297981 */ /* 0x0010a2000c1e1500 */
[----:B-1----:R-:W-:-:S04]  /*5a70*/  IMAD.WIDE R50, R17, 0x2, R138 ;  /* 0x0000000211327825 */ /* 0x002fc800078e028a */
[C---:B0-----:R-:W-:Y:S02]  /*5a80*/  IMAD.WIDE R52, R17.reuse, 0x2, R136 ;  /* 0x0000000211347825 */ /* 0x041fe400078e0288 */
[----:B------:R0:W2:Y:S02]  /*5a90*/  LDG.E.U16 R51, [R50.64] ;  /* 0x0000000432337981 */ /* 0x0000a4000c1e1500 */
[C---:B------:R-:W-:Y:S02]  /*5aa0*/  IMAD.WIDE R136, R17.reuse, 0x2, R244 ;  /* 0x0000000211887825 */ /* 0x040fe400078e02f4 */
[----:B0-----:R0:W2:Y:S02]  /*5ab0*/  LDG.E.U16 R50, [R52.64] ;  /* 0x0000000434327981 */ /* 0x0010a4000c1e1500 */
[----:B------:R-:W-:-:S05]  /*5ac0*/  IMAD.WIDE R138, R17, 0x2, R220 ;  /* 0x00000002118a7825 */ /* 0x000fca00078e02dc */
[----:B------:R1:W2:Y:S01]  /*5ad0*/  LDG.E.U16 R133, [R138.64] ;  /* 0x000000048a857981 */ /* 0x0002a2000c1e1500 */
[----:B0-----:R-:W-:-:S04]  /*5ae0*/  IMAD.WIDE R52, R17, 0x2, R58 ;  /* 0x0000000211347825 */ /* 0x001fc800078e023a */
[C---:B------:R-:W-:Y:S02]  /*5af0*/  IMAD.WIDE R58, R17.reuse, 0x2, R240 ;  /* 0x00000002113a7825 */ /* 0x040fe400078e02f0 */
[----:B------:R0:W2:Y:S02]  /*5b00*/  LDG.E.U16 R52, [R52.64] ;  /* 0x0000000434347981 */ /* 0x0000a4000c1e1500 */
[----:B-1----:R-:W-:-:S05]  /*5b10*/  IMAD.WIDE R138, R17, 0x2, R208 ;  /* 0x00000002118a7825 */ /* 0x002fca00078e02d0 */
[----:B------:R1:W2:Y:S04]  /*5b20*/  LDG.E.U16 R198, [R138.64] ;  /* 0x000000048ac67981 */ /* 0x0002a8000c1e1500 */
[----:B0-----:R0:W2:Y:S02]  /*5b30*/  LDG.E.U16 R53, [R136.64] ;  /* 0x0000000488357981 */ /* 0x0010a4000c1e1500 */
[----:B0-----:R-:W-:-:S04]  /*5b40*/  IMAD.WIDE R136, R17, 0x2, R216 ;  /* 0x0000000211887825 */ /* 0x001fc800078e02d8 */
[----:B-1----:R-:W-:-:S05]  /*5b50*/  IMAD.WIDE R138, R17, 0x2, R192 ;  /* 0x00000002118a7825 */ /* 0x002fca00078e02c0 */
[----:B------:R0:W2:Y:S01]  /*5b60*/  LDG.E.U16 R206, [R138.64] ;  /* 0x000000048ace7981 */ /* 0x0000a2000c1e1500 */
[----:B---3--:R-:W-:-:S05]  /*5b70*/  IMAD.WIDE R44, R17, 0x2, R44 ;  /* 0x00000002112c7825 */ /* 0x008fca00078e022c */
[----:B------:R1:W3:Y:S01]  /*5b80*/  LDG.E.U16 R38, [R44.64] ;  /* 0x000000042c267981 */ /* 0x0002e2000c1e1500 */
[----:B----4-:R-:W-:-:S04]  /*5b90*/  IMAD.WIDE R48, R17, 0x2, R48 ;  /* 0x0000000211307825 */ /* 0x010fc800078e0230 */
[C---:B-1----:R-:W-:Y:S02]  /*5ba0*/  IMAD.WIDE R44, R17.reuse, 0x2, R194 ;  /* 0x00000002112c7825 */ /* 0x042fe400078e02c2 */
[----:B------:R1:W4:Y:S04]  /*5bb0*/  LDG.E.U16 R194, [R136.64] ;  /* 0x0000000488c27981 */ /* 0x000328000c1e1500 */
[----:B------:R0:W3:Y:S01]  /*5bc0*/  LDG.E.U16 R45, [R44.64] ;  /* 0x000000042c2d7981 */ /* 0x0000e2000c1e1500 */
[----:B-----5:R-:W-:-:S03]  /*5bd0*/  IMAD.WIDE R54, R17, 0x2, R54 ;  /* 0x0000000211367825 */ /* 0x020fc600078e0236 */
[----:B0-----:R0:W5:Y:S02]  /*5be0*/  LDG.E.U16 R44, [R48.64] ;  /* 0x00000004302c7981 */ /* 0x001164000c1e1500 */
[----:B0-----:R-:W-:-:S06]  /*5bf0*/  IMAD.WIDE R48, R17, 0x2, R158 ;  /* 0x0000000211307825 */ /* 0x001fcc00078e029e */
[----:B------:R0:W3:Y:S04]  /*5c00*/  LDG.E.U16 R48, [R48.64] ;  /* 0x0000000430307981 */ /* 0x0000e8000c1e1500 */
[----:B0-----:R0:W3:Y:S02]  /*5c10*/  LDG.E.U16 R49, [R54.64] ;  /* 0x0000000436317981 */ /* 0x0010e4000c1e1500 */
[----:B0-----:R-:W-:-:S06]  /*5c20*/  IMAD.WIDE R54, R17, 0x2, R248 ;  /* 0x0000000211367825 */ /* 0x001fcc00078e02f8 */
[----:B------:R0:W3:Y:S01]  /*5c30*/  LDG.E.U16 R54, [R54.64] ;  /* 0x0000000436367981 */ /* 0x0000e2000c1e1500 */
[----:B------:R-:W-:-:S03]  /*5c40*/  IMAD.WIDE R158, R17, 0x2, R224 ;  /* 0x00000002119e7825 */ /* 0x000fc600078e02e0 */
[----:B0-----:R0:W4:Y:S01]  /*5c50*/  LDG.E.U16 R55, [R58.64] ;  /* 0x000000043a377981 */ /* 0x001122000c1e1500 */
[----:B-1----:R-:W-:-:S05]  /*5c60*/  IMAD.WIDE R136, R17, 0x2, R212 ;  /* 0x0000000211887825 */ /* 0x002fca00078e02d4 */
[----:B------:R1:W4:Y:S01]  /*5c70*/  LDG.E.U16 R195, [R136.64] ;  /* 0x0000000488c37981 */ /* 0x000322000c1e1500 */
[----:B0-----:R-:W-:-:S06]  /*5c80*/  IMAD.WIDE R58, R17, 0x2, R228 ;  /* 0x00000002113a7825 */ /* 0x001fcc00078e02e4 */
[----:B------:R0:W4:Y:S01]  /*5c90*/  LDG.E.U16 R58, [R58.64] ;  /* 0x000000043a3a7981 */ /* 0x000122000c1e1500 */
[----:B-1----:R-:W-:-:S04]  /*5ca0*/  IMAD.WIDE R136, R17, 0x2, R196 ;  /* 0x0000000211887825 */ /* 0x002fc800078e02c4 */
[C---:B------:R-:W-:Y:S01]  /*5cb0*/  IMAD.WIDE R138, R17.reuse, 0x2, R184 ;  /* 0x00000002118a7825 */ /* 0x040fe200078e02b8 */
[----:B------:R1:W4:Y:S04]  /*5cc0*/  LDG.E.U16 R203, [R136.64] ;  /* 0x0000000488cb7981 */ /* 0x000328000c1e1500 */
[----:B0-----:R0:W4:Y:S04]  /*5cd0*/  LDG.E.U16 R59, [R158.64] ;  /* 0x000000049e3b7981 */ /* 0x001128000c1e1500 */
[----:B------:R1:W4:Y:S01]  /*5ce0*/  LDG.E.U16 R211, [R138.64] ;  /* 0x000000048ad37981 */ /* 0x000322000c1e1500 */
[----:B0-----:R-:W-:-:S05]  /*5cf0*/  IMAD.WIDE R158, R17, 0x2, R204 ;  /* 0x00000002119e7825 */ /* 0x001fca00078e02cc */
[----:B------:R0:W4:Y:S01]  /*5d00*/  LDG.E.U16 R199, [R158.64] ;  /* 0x000000049ec77981 */ /* 0x000122000c1e1500 */
[----:B-1----:R-:W-:-:S04]  /*5d10*/  IMAD.WIDE R136, R17, 0x2, R186 ;  /* 0x0000000211887825 */ /* 0x002fc800078e02ba */
[C---:B------:R-:W-:Y:S01]  /*5d20*/  IMAD.WIDE R138, R17.reuse, 0x2, R178 ;  /* 0x00000002118a7825 */ /* 0x040fe200078e02b2 */
[----:B------:R1:W4:Y:S03]  /*5d30*/  LDG.E.U16 R210, [R136.64] ;  /* 0x0000000488d27981 */ /* 0x000326000c1e1500 */
[C---:B0-----:R-:W-:Y:S01]  /*5d40*/  IMAD.WIDE R158, R17.reuse, 0x2, R188 ;  /* 0x00000002119e7825 */ /* 0x041fe200078e02bc */
[----:B------:R0:W4:Y:S04]  /*5d50*/  LDG.E.U16 R218, [R138.64] ;  /* 0x000000048ada7981 */ /* 0x000128000c1e1500 */
[----:B------:R0:W4:Y:S01]  /*5d60*/  LDG.E.U16 R207, [R158.64] ;  /* 0x000000049ecf7981 */ /* 0x000122000c1e1500 */
[----:B-1----:R-:W-:-:S05]  /*5d70*/  IMAD.WIDE R136, R17, 0x2, R180 ;  /* 0x0000000211887825 */ /* 0x002fca00078e02b4 */
        /* <DEDUP_REMOVED lines=9> */
[----:B-1----:R-:W-:-:S04]  /*5e10*/  IMAD.WIDE R136, R17, 0x2, R166 ;  /* 0x0000000211887825 */ /* 0x002fc800078e02a6 */
[C---:B0-----:R-:W-:Y:S01]  /*5e20*/  IMAD.WIDE R138, R17.reuse, 0x2, R164 ;  /* 0x00000002118a7825 */ /* 0x041fe200078e02a4 */
[----:B------:R0:W4:Y:S03]  /*5e30*/  LDG.E.U16 R227, [R136.64] ;  /* 0x0000000488e37981 */ /* 0x000126000c1e1500 */
[C---:B------:R-:W-:Y:S01]  /*5e40*/  IMAD.WIDE R158, R17.reuse, 0x2, R170 ;  /* 0x00000002119e7825 */ /* 0x040fe200078e02aa */
[----:B------:R1:W4:Y:S04]  /*5e50*/  LDG.E.U16 R230, [R138.64] ;  /* 0x000000048ae67981 */ /* 0x000328000c1e1500 */
[----:B------:R1:W4:Y:S01]  /*5e60*/  LDG.E.U16 R226, [R158.64] ;  /* 0x000000049ee27981 */ /* 0x000322000c1e1500 */
[----:B------:R-:W-:-:S04]  /*5e70*/  IMAD.WIDE R46, R17, 0x2, R46 ;  /* 0x00000002112e7825 */ /* 0x000fc800078e022e */
[C---:B0-----:R-:W-:Y:S01]  /*5e80*/  IMAD.WIDE R136, R17.reuse, 0x2, R160 ;  /* 0x0000000211887825 */ /* 0x041fe200078e02a0 */
[----:B------:R0:W4:Y:S03]  /*5e90*/  LDG.E.U16 R37, [R46.64] ;  /* 0x000000042e257981 */ /* 0x000126000c1e1500 */
[C---:B-1----:R-:W-:Y:S01]  /*5ea0*/  IMAD.WIDE R158, R17.reuse, 0x2, R162 ;  /* 0x00000002119e7825 */ /* 0x042fe200078e02a2 */
[----:B------:R1:W4:Y:S03]  /*5eb0*/  LDG.E.U16 R234, [R136.64] ;  /* 0x0000000488ea7981 */ /* 0x000326000c1e1500 */
[C---:B------:R-:W-:Y:S01]  /*5ec0*/  IMAD.WIDE R138, R17.reuse, 0x2, R128 ;  /* 0x00000002118a7825 */ /* 0x040fe200078e0280 */
[----:B------:R1:W4:Y:S03]  /*5ed0*/  LDG.E.U16 R231, [R158.64] ;  /* 0x000000049ee77981 */ /* 0x000326000c1e1500 */
[C---:B0-----:R-:W-:Y:S01]  /*5ee0*/  IMAD.WIDE R46, R17.reuse, 0x2, R168 ;  /* 0x00000002112e7825 */ /* 0x041fe200078e02a8 */
[----:B------:R0:W4:Y:S03]  /*5ef0*/  LDG.E.U16 R235, [R138.64] ;  /* 0x000000048aeb7981 */ /* 0x000126000c1e1500 */
[----:B--2---:R-:W-:-:S02]  /*5f00*/  IMAD.WIDE R56, R17, 0x2, R56 ;  /* 0x0000000211387825 */ /* 0x004fc400078e0238 */
[----:B------:R2:W4:Y:S02]  /*5f10*/  LDG.E.U16 R46, [R46.64] ;  /* 0x000000042e2e7981 */ /* 0x000524000c1e1500 */
[----:B-1----:R-:W-:-:S04]  /*5f20*/  IMAD.WIDE R158, R17, 0x2, R130 ;  /* 0x00000002119e7825 */ /* 0x002fc800078e0282 */
[C---:B------:R-:W-:Y:S01]  /*5f30*/  IMAD.WIDE R136, R17.reuse, 0x2, R140 ;  /* 0x0000000211887825 */ /* 0x040fe200078e028c */
[----:B------:R1:W4:Y:S03]  /*5f40*/  LDG.E.U16 R238, [R158.64] ;  /* 0x000000049eee7981 */ /* 0x000326000c1e1500 */
[C---:B0-----:R-:W-:Y:S01]  /*5f50*/  IMAD.WIDE R138, R17.reuse, 0x2, R142 ;  /* 0x00000002118a7825 */ /* 0x041fe200078e028e */
[----:B--2---:R0:W2:Y:S04]  /*5f60*/  LDG.E.U16 R47, [R56.64] ;  /* 0x00000004382f7981 */ /* 0x0040a8000c1e1500 */
[----:B------:R0:W2:Y:S01]  /*5f70*/  LDG.E.U16 R239, [R136.64] ;  /* 0x0000000488ef7981 */ /* 0x0000a2000c1e1500 */
[----:B-1----:R-:W-:-:S03]  /*5f80*/  IMAD.WIDE R158, R17, 0x2, R144 ;  /* 0x00000002119e7825 */ /* 0x002fc600078e0290 */
[----:B------:R1:W2:Y:S01]  /*5f90*/  LDG.E.U16 R242, [R138.64] ;  /* 0x000000048af27981 */ /* 0x0002a2000c1e1500 */
[----:B0-----:R-:W-:-:S03]  /*5fa0*/  IMAD.WIDE R56, R17, 0x2, R236 ;  /* 0x0000000211387825 */ /* 0x001fc600078e02ec */
[----:B------:R0:W2:Y:S01]  /*5fb0*/  LDG.E.U16 R243, [R158.64] ;  /* 0x000000049ef37981 */ /* 0x0000a2000c1e1500 */
[----:B------:R-:W-:-:S03]  /*5fc0*/  IMAD.WIDE R136, R17, 0x2, R146 ;  /* 0x0000000211887825 */ /* 0x000fc600078e0292 */
        /* <DEDUP_REMOVED lines=10> */
[----:B------:R-:W2:Y:S01]  /*6070*/  LDG.E.U16 R137, [R136.64] ;  /* 0x0000000488897981 */ /* 0x000ea2000c1e1500 */
[----:B------:R-:W-:-:S03]  /*6080*/  IMAD.WIDE R158, R17, 0x2, R156 ;  /* 0x00000002119e7825 */ /* 0x000fc600078e029c */
[----:B------:R0:W2:Y:S01]  /*6090*/  LDG.E.U16 R138, [R138.64] ;  /* 0x000000048a8a7981 */ /* 0x0000a2000c1e1500 */
[----:B-1----:R-:W-:-:S03]  /*60a0*/  IMAD.WIDE R168, R17, 0x2, R200 ;  /* 0x0000000211a87825 */ /* 0x002fc600078e02c8 */
[----:B------:R1:W2:Y:S04]  /*60b0*/  LDG.E.U16 R158, [R158.64] ;  /* 0x000000049e9e7981 */ /* 0x0002a8000c1e1500 */
[----:B------:R0:W2:Y:S04]  /*60c0*/  LDG.E.U16 R202, [R168.64] ;  /* 0x00000004a8ca7981 */ /* 0x0000a8000c1e1500 */
[----:B0-----:R-:W1:Y:S02]  /*60d0*/  S2R R169, SR_TID.X ;  /* 0x0000000000a97919 */ /* 0x001e640000002100 */
[----:B-1----:R-:W-:-:S05]  /*60e0*/  LOP3.LUT R159, R169, 0x1c, RZ, 0xc0, !PT ;  /* 0x0000001ca99f7812 */ /* 0x002fca00078ec0ff */
[----:B------:R-:W0:Y:S04]  /*60f0*/  LDS R139, [R159.X4+0x8000] ;  /* 0x008000009f8b7984 */ /* 0x000e280000004800 */
[----:B------:R-:W-:Y:S04]  /*6100*/  LDS R169, [R159.X4+0x8080] ;  /* 0x008080009fa97984 */ /* 0x000fe80000004800 */
[----:B------:R-:W-:Y:S04]  /*6110*/  LDS R168, [R159.X4+0x8100] ;  /* 0x008100009fa87984 */ /* 0x000fe80000004800 */
[----:B------:R-:W-:Y:S04]  /*6120*/  LDS R159, [R159.X4+0x8180] ;  /* 0x008180009f9f7984 */ /* 0x000fe80000004800 */
[----:B------:R-:W-:Y:S01]  /*6130*/  BAR.SYNC.DEFER_BLOCKING 0x0 ;  /* 0x0000000000007b1d */ /* 0x000fe20000010000 */
[----:B------:R-:W-:-:S02]  /*6140*/  F2FP.BF16.PACK_AB R25, R26, R25 ;  /* 0x000000191a19723e */ /* 0x000fc400000010ff */
[----:B------:R-:W-:Y:S02]  /*6150*/  F2FP.BF16.PACK_AB R27, R32, R27 ;  /* 0x0000001b201b723e */ /* 0x000fe400000010ff */
[----:B------:R-:W-:Y:S02]  /*6160*/  F2FP.BF16.PACK_AB R134, R135, R134 ;  /* 0x000000868786723e */ /* 0x000fe400000010ff */
[----:B------:R-:W-:Y:S01]  /*6170*/  F2FP.BF16.PACK_AB R190, R190, R191 ;  /* 0x000000bfbebe723e */ /* 0x000fe200000010ff */
[----:B------:R-:W-:Y:S01]  /*6180*/  FADD R24, -R4, R24 ;  /* 0x0000001804187221 */ /* 0x000fe20000000100 */
        /* <DEDUP_REMOVED lines=9> */
[----:B---3--:R-:W-:Y:S04]  /*6220*/  STS.U16 [R2+0x9400], R38 ;  /* 0x0094002602007388 */ /* 0x008fe80000000400 */
[----:B------:R-:W-:Y:S04]  /*6230*/  STS.U16 [R2+0x9600], R40 ;  /* 0x0096002802007388 */ /* 0x000fe80000000400 */
[----:B------:R-:W-:Y:S04]  /*6240*/  STS.U16 [R2+0x9800], R42 ;  /* 0x0098002a02007388 */ /* 0x000fe80000000400 */
[----:B------:R-:W-:Y:S04]  /*6250*/  STS.U16 [R2+0x9a00], R41 ;  /* 0x009a002902007388 */ /* 0x000fe80000000400 */
[----:B------:R-:W-:Y:S04]  /*6260*/  STS.U16 [R2+0x9c00], R43 ;  /* 0x009c002b02007388 */ /* 0x000fe80000000400 */
[----:B------:R-:W-:Y:S04]  /*6270*/  STS.U16 [R2+0x9e00], R45 ;  /* 0x009e002d02007388 */ /* 0x000fe80000000400 */
[----:B-----5:R-:W-:Y:S04]  /*6280*/  STS.U16 [R2+0xa000], R44 ;  /* 0x00a0002c02007388 */ /* 0x020fe80000000400 */
        /* <DEDUP_REMOVED lines=46> */
[----:B------:R2:W-:Y:S04]  /*6570*/  STS.U16 [R2+0xfc00], R138 ;  /* 0x00fc008a02007388 */ /* 0x0005e80000000400 */
[----:B------:R3:W-:Y:S04]  /*6580*/  STS.U16 [R2+0xfe00], R158 ;  /* 0x00fe009e02007388 */ /* 0x0007e80000000400 */
[----:B------:R-:W-:Y:S04]  /*6590*/  STS [R13+0x10000], R25 ;  /* 0x010000190d007388 */ /* 0x000fe80000000800 */
[----:B------:R-:W-:Y:S04]  /*65a0*/  STS [R13+0x10200], R27 ;  /* 0x0102001b0d007388 */ /* 0x000fe80000000800 */
[----:B------:R-:W-:Y:S04]  /*65b0*/  STS [R13+0x10400], R134 ;  /* 0x010400860d007388 */ /* 0x000fe80000000800 */
[----:B------:R-:W-:Y:S04]  /*65c0*/  STS [R13+0x10600], R190 ;  /* 0x010600be0d007388 */ /* 0x000fe80000000800 */
[----:B------:R-:W-:Y:S01]  /*65d0*/  BAR.SYNC.DEFER_BLOCKING 0x0 ;  /* 0x0000000000007b1d */ /* 0x000fe20000010000 */
[----:B------:R-:W-:-:S05]  /*65e0*/  FMUL R24, R24, 1.4426950216293334961 ;  /* 0x3fb8aa3b18187820 */ /* 0x000fca0000400000 */
[----:B------:R4:W5:Y:S01]  /*65f0*/  MUFU.EX2 R136, R24 ;  /* 0x0000001800887308 */ /* 0x0009620000000800 */
[----:B------:R-:W-:-:S04]  /*6600*/  FADD R10, -R5, R10 ;  /* 0x0000000a050a7221 */ /* 0x000fc80000000100 */
[----:B------:R-:W-:Y:S01]  /*6610*/  FMUL R10, R10, 1.4426950216293334961 ;  /* 0x3fb8aa3b0a0a7820 */ /* 0x000fe20000400000 */
[----:B------:R-:W-:Y:S04]  /*6620*/  LDSM.16.M88.4 R56, [R21+0x10000] ;  /* 0x010000001538783b */ /* 0x000fe80000000200 */
[----:B------:R-:W0:Y:S04]  /*6630*/  LDSM.16.M88.4 R52, [R15+0x8000] ;  /* 0x008000000f34783b */ /* 0x000e280000000200 */
[----:B------:R-:W0:Y:S04]  /*6640*/  LDSM.16.M88.4 R48, [R15+0x9000] ;  /* 0x009000000f30783b */ /* 0x000e280000000200 */
[----:B------:R-:W0:Y:S04]  /*6650*/  LDSM.16.M88.4 R44, [R15+0xa000] ;  /* 0x00a000000f2c783b */ /* 0x000e280000000200 */
[----:B------:R-:W0:Y:S04]  /*6660*/  LDSM.16.M88.4 R40, [R15+0xb000] ;  /* 0x00b000000f28783b */ /* 0x000e280000000200 */
[----:B------:R-:W0:Y:S04]  /*6670*/  LDSM.16.M88.4 R36, [R15+0xc000] ;  /* 0x00c000000f24783b */ /* 0x000e280000000200 */
[----:B------:R-:W0:Y:S04]  /*6680*/  LDSM.16.M88.4 R32, [R15+0xd000] ;  /* 0x00d000000f20783b */ /* 0x000e280000000200 */
[----:B------:R-:W0:Y:S04]  /*6690*/  LDSM.16.M88.4 R28, [R15+0xe000] ;  /* 0x00e000000f1c783b */ /* 0x000e280000000200 */
[----:B----4-:R-:W4:Y:S01]  /*66a0*/  LDSM.16.M88.4 R24, [R15+0xf000] ;  /* 0x00f000000f18783b */ /* 0x010f220000000200 */
[----:B-1----:R-:W-:Y:S01]  /*66b0*/  FADD R137, -R6, R132 ;  /* 0x0000008406897221 */ /* 0x002fe20000000100 */
[----:B------:R-:W1:Y:S02]  /*66c0*/  MUFU.EX2 R10, R10 ;  /* 0x0000000a000a7308 */ /* 0x000e640000000800 */
[----:B------:R-:W0:Y:S01]  /*66d0*/  LDSM.16.M88.4 R132, [R21+0x10400] ;  /* 0x010400001584783b */ /* 0x000e220000000200 */
[----:B--2---:R-:W-:-:S02]  /*66e0*/  FADD R138, -R7, R23 ;  /* 0x00000017078a7221 */ /* 0x004fc40000000100 */
[----:B------:R-:W-:Y:S02]  /*66f0*/  FMUL R23, R137, 1.4426950216293334961 ;  /* 0x3fb8aa3b89177820 */ /* 0x000fe40000400000 */
[----:B------:R-:W-:Y:S02]  /*6700*/  FMUL R138, R138, 1.4426950216293334961 ;  /* 0x3fb8aa3b8a8a7820 */ /* 0x000fe40000400000 */
[C---:B-----5:R-:W-:Y:S02]  /*6710*/  FMUL R120, R136.reuse, R120 ;  /* 0x0000007888787220 */ /* 0x060fe40000400000 */
[C---:B------:R-:W-:Y:S01]  /*6720*/  FMUL R121, R136.reuse, R121 ;  /* 0x0000007988797220 */ /* 0x040fe20000400000 */
[----:B------:R-:W2:Y:S01]  /*6730*/  MUFU.EX2 R23, R23 ;  /* 0x0000001700177308 */ /* 0x000ea20000000800 */
[C---:B------:R-:W-:Y:S02]  /*6740*/  FMUL R116, R136.reuse, R116 ;  /* 0x0000007488747220 */ /* 0x040fe40000400000 */
[----:B------:R-:W-:-:S02]  /*6750*/  FMUL R117, R136, R117 ;  /* 0x0000007588757220 */ /* 0x000fc40000400000 */
[C---:B-1----:R-:W-:Y:S02]  /*6760*/  FMUL R122, R10.reuse, R122 ;  /* 0x0000007a0a7a7220 */ /* 0x042fe40000400000 */
[C---:B------:R-:W-:Y:S01]  /*6770*/  FMUL R123, R10.reuse, R123 ;  /* 0x0000007b0a7b7220 */ /* 0x040fe20000400000 */
[----:B---3--:R1:W3:Y:S01]  /*6780*/  MUFU.EX2 R158, R138 ;  /* 0x0000008a009e7308 */ /* 0x0082e20000000800 */
[C---:B------:R-:W-:Y:S02]  /*6790*/  FMUL R118, R10.reuse, R118 ;  /* 0x000000760a767220 */ /* 0x040fe40000400000 */
[----:B------:R-:W-:Y:S02]  /*67a0*/  FMUL R119, R10, R119 ;  /* 0x000000770a777220 */ /* 0x000fe40000400000 */
[C---:B------:R-:W-:Y:S02]  /*67b0*/  FMUL R112, R136.reuse, R112 ;  /* 0x0000007088707220 */ /* 0x040fe40000400000 */
[----:B------:R-:W-:-:S02]  /*67c0*/  FMUL R113, R136, R113 ;  /* 0x0000007188717220 */ /* 0x000fc40000400000 */
[C---:B------:R-:W-:Y:S02]  /*67d0*/  FMUL R114, R10.reuse, R114 ;  /* 0x000000720a727220 */ /* 0x040fe40000400000 */
[----:B------:R-:W-:Y:S02]  /*67e0*/  FMUL R115, R10, R115 ;  /* 0x000000730a737220 */ /* 0x000fe40000400000 */
        /* <DEDUP_REMOVED lines=19> */
[----:B------:R-:W-:Y:S01]  /*6920*/  FMUL R95, R10, R95 ;  /* 0x0000005f0a5f7220 */ /* 0x000fe20000400000 */
[----:B------:R-:W-:Y:S01]  /*6930*/  LOP3.LUT R191, R21, 0x20, RZ, 0x3c, !PT ;  /* 0x0000002015bf7812 */ /* 0x000fe200078e3cff */
[----:B0-----:R-:W-:Y:S01]  /*6940*/  FFMA R3, R136, R3, R139 ;  /* 0x0000000388037223 */ /* 0x001fe2000000008b */
[C---:B------:R-:W-:Y:S03]  /*6950*/  HMMA.16816.F32.BF16 R120, R56.reuse, R52, R120 ;  /* 0x000000343878723c */ /* 0x040fe60000041878 */
[----:B-1----:R-:W0:Y:S05]  /*6960*/  LDSM.16.M88.4 R136, [R191+0x10000] ;  /* 0x01000000bf88783b */ /* 0x002e2a0000000200 */
[C---:B------:R-:W-:Y:S08]  /*6970*/  HMMA.16816.F32.BF16 R116, R56.reuse, R48, R116 ;  /* 0x000000303874723c */ /* 0x040ff00000041874 */
[C---:B------:R-:W-:Y:S08]  /*6980*/  HMMA.16816.F32.BF16 R112, R56.reuse, R44, R112 ;  /* 0x0000002c3870723c */ /* 0x040ff00000041870 */
[C---:B------:R-:W-:Y:S08]  /*6990*/  HMMA.16816.F32.BF16 R108, R56.reuse, R40, R108 ;  /* 0x00000028386c723c */ /* 0x040ff0000004186c */
[C---:B------:R-:W-:Y:S08]  /*69a0*/  HMMA.16816.F32.BF16 R104, R56.reuse, R36, R104 ;  /* 0x000000243868723c */ /* 0x040ff00000041868 */
[C---:B------:R-:W-:Y:S08]  /*69b0*/  HMMA.16816.F32.BF16 R100, R56.reuse, R32, R100 ;  /* 0x000000203864723c */ /* 0x040ff00000041864 */
[C---:B------:R-:W-:Y:S08]  /*69c0*/  HMMA.16816.F32.BF16 R96, R56.reuse, R28, R96 ;  /* 0x0000001c3860723c */ /* 0x040ff00000041860 */
[----:B----4-:R-:W-:Y:S01]  /*69d0*/  HMMA.16816.F32.BF16 R92, R56, R24, R92 ;  /* 0x00000018385c723c */ /* 0x010fe2000004185c */
[----:B------:R-:W1:Y:S01]  /*69e0*/  LDSM.16.M88.4 R56, [R191+0x10400] ;  /* 0x01040000bf38783b */ /* 0x000e620000000200 */
[----:B--2---:R-:W-:-:S02]  /*69f0*/  FMUL R88, R23, R88 ;  /* 0x0000005817587220 */ /* 0x004fc40000400000 */
[C---:B------:R-:W-:Y:S02]  /*6a00*/  FMUL R89, R23.reuse, R89 ;  /* 0x0000005917597220 */ /* 0x040fe40000400000 */
[C---:B---3--:R-:W-:Y:S02]  /*6a10*/  FMUL R90, R158.reuse, R90 ;  /* 0x0000005a9e5a7220 */ /* 0x048fe40000400000 */
[C---:B------:R-:W-:Y:S02]  /*6a20*/  FMUL R91, R158.reuse, R91 ;  /* 0x0000005b9e5b7220 */ /* 0x040fe40000400000 */
[C---:B------:R-:W-:Y:S02]  /*6a30*/  FMUL R84, R23.reuse, R84 ;  /* 0x0000005417547220 */ /* 0x040fe40000400000 */
[----:B------:R-:W-:Y:S02]  /*6a40*/  FMUL R85, R23, R85 ;  /* 0x0000005517557220 */ /* 0x000fe40000400000 */
[----:B------:R-:W-:-:S02]  /*6a50*/  FMUL R86, R158, R86 ;  /* 0x000000569e567220 */ /* 0x000fc40000400000 */
[C---:B------:R-:W-:Y:S02]  /*6a60*/  FMUL R87, R158.reuse, R87 ;  /* 0x000000579e577220 */ /* 0x040fe40000400000 */
[C---:B------:R-:W-:Y:S02]  /*6a70*/  FMUL R80, R23.reuse, R80 ;  /* 0x0000005017507220 */ /* 0x040fe40000400000 */
        /* <DEDUP_REMOVED lines=22> */
[----:B------:R-:W-:Y:S01]  /*6be0*/  FMUL R63, R158, R63 ;  /* 0x0000003f9e3f7220 */ /* 0x000fe20000400000 */
[C---:B------:R-:W-:Y:S08]  /*6bf0*/  HMMA.16816.F32.BF16 R88, R132.reuse, R52, R88 ;  /* 0x000000348458723c */ /* 0x040ff00000041858 */
[C---:B------:R-:W-:Y:S08]  /*6c00*/  HMMA.16816.F32.BF16 R84, R132.reuse, R48, R84 ;  /* 0x000000308454723c */ /* 0x040ff00000041854 */
[C---:B------:R-:W-:Y:S08]  /*6c10*/  HMMA.16816.F32.BF16 R80, R132.reuse, R44, R80 ;  /* 0x0000002c8450723c */ /* 0x040ff00000041850 */
[C---:B------:R-:W-:Y:S08]  /*6c20*/  HMMA.16816.F32.BF16 R76, R132.reuse, R40, R76 ;  /* 0x00000028844c723c */ /* 0x040ff0000004184c */
[C---:B------:R-:W-:Y:S08]  /*6c30*/  HMMA.16816.F32.BF16 R72, R132.reuse, R36, R72 ;  /* 0x000000248448723c */ /* 0x040ff00000041848 */
[C---:B------:R-:W-:Y:S08]  /*6c40*/  HMMA.16816.F32.BF16 R68, R132.reuse, R32, R68 ;  /* 0x000000208444723c */ /* 0x040ff00000041844 */
[C---:B------:R-:W-:Y:S08]  /*6c50*/  HMMA.16816.F32.BF16 R64, R132.reuse, R28, R64 ;  /* 0x0000001c8440723c */ /* 0x040ff00000041840 */
[----:B------:R-:W-:Y:S01]  /*6c60*/  HMMA.16816.F32.BF16 R60, R132, R24, R60 ;  /* 0x00000018843c723c */ /* 0x000fe2000004183c */
[----:B------:R-:W-:-:S04]  /*6c70*/  IADD3 R8, R8, 0x20, RZ ;  /* 0x0000002008087810 */ /* 0x000fc80007ffe0ff */
[----:B------:R-:W-:Y:S02]  /*6c80*/  ISETP.GE.AND P2, PT, R8, c[0x0][0x1d0], PT ;  /* 0x0000740008007a0c */ /* 0x000fe40003f46270 */
[----:B------:R-:W-:Y:S01]  /*6c90*/  IMAD.MOV.U32 R24, RZ, RZ, 0x20 ;  /* 0x00000020ff187424 */ /* 0x000fe200078e00ff */
[----:B0-----:R-:W-:Y:S01]  /*6ca0*/  HMMA.16816.F32.BF16 R120, R136, R54, R120 ;  /* 0x000000368878723c */ /* 0x001fe20000041878 */
[----:B------:R-:W-:Y:S01]  /*6cb0*/  FFMA R9, R10, R9, R169 ;  /* 0x000000090a097223 */ /* 0x000fe200000000a9 */
[----:B------:R-:W-:Y:S01]  /*6cc0*/  MOV R132, R6 ;  /* 0x0000000600847202 */ /* 0x000fe20000000f00 */
[C---:B------:R-:W-:Y:S02]  /*6cd0*/  IMAD R20, R24.reuse, c[0x0][0x1a4], R20 ;  /* 0x0000690018147a24 */ /* 0x040fe400078e0214 */
[----:B------:R-:W-:-:S03]  /*6ce0*/  IMAD R17, R24, c[0x0][0x1b4], R17 ;  /* 0x00006d0018117a24 */ /* 0x000fc600078e0211 */
[----:B------:R-:W-:Y:S01]  /*6cf0*/  HMMA.16816.F32.BF16 R116, R136, R50, R116 ;  /* 0x000000328874723c */ /* 0x000fe20000041874 */
[----:B------:R-:W-:Y:S01]  /*6d00*/  FFMA R11, R23, R11, R168 ;  /* 0x0000000b170b7223 */ /* 0x000fe200000000a8 */
[----:B------:R-:W-:Y:S01]  /*6d10*/  MOV R24, R4 ;  /* 0x0000000400187202 */ /* 0x000fe20000000f00 */
[----:B------:R-:W-:Y:S02]  /*6d20*/  FFMA R22, R158, R22, R159 ;  /* 0x000000169e167223 */ /* 0x000fe4000000009f */
[----:B------:R-:W-:-:S03]  /*6d30*/  IMAD.MOV.U32 R10, RZ, RZ, R5 ;  /* 0x000000ffff0a7224 */ /* 0x000fc600078e0005 */
[----:B------:R-:W-:Y:S01]  /*6d40*/  HMMA.16816.F32.BF16 R112, R136, R46, R112 ;  /* 0x0000002e8870723c */ /* 0x000fe20000041870 */
[----:B------:R-:W-:-:S07]  /*6d50*/  IMAD.MOV.U32 R23, RZ, RZ, R7 ;  /* 0x000000ffff177224 */ /* 0x000fce00078e0007 */
[C---:B------:R-:W-:Y:S08]  /*6d60*/  HMMA.16816.F32.BF16 R108, R136.reuse, R42, R108 ;  /* 0x0000002a886c723c */ /* 0x040ff0000004186c */
[C---:B------:R-:W-:Y:S08]  /*6d70*/  HMMA.16816.F32.BF16 R104, R136.reuse, R38, R104 ;  /* 0x000000268868723c */ /* 0x040ff00000041868 */
[C---:B------:R-:W-:Y:S08]  /*6d80*/  HMMA.16816.F32.BF16 R100, R136.reuse, R34, R100 ;  /* 0x000000228864723c */ /* 0x040ff00000041864 */
[C---:B------:R-:W-:Y:S08]  /*6d90*/  HMMA.16816.F32.BF16 R96, R136.reuse, R30, R96 ;  /* 0x0000001e8860723c */ /* 0x040ff00000041860 */
[----:B------:R-:W-:Y:S08]  /*6da0*/  HMMA.16816.F32.BF16 R92, R136, R26, R92 ;  /* 0x0000001a885c723c */ /* 0x000ff0000004185c */
[C---:B-1----:R-:W-:Y:S08]  /*6db0*/  HMMA.16816.F32.BF16 R88, R56.reuse, R54, R88 ;  /* 0x000000363858723c */ /* 0x042ff00000041858 */
[C---:B------:R-:W-:Y:S08]  /*6dc0*/  HMMA.16816.F32.BF16 R84, R56.reuse, R50, R84 ;  /* 0x000000323854723c */ /* 0x040ff00000041854 */
[C---:B------:R-:W-:Y:S08]  /*6dd0*/  HMMA.16816.F32.BF16 R80, R56.reuse, R46, R80 ;  /* 0x0000002e3850723c */ /* 0x040ff00000041850 */
[C---:B------:R-:W-:Y:S08]  /*6de0*/  HMMA.16816.F32.BF16 R76, R56.reuse, R42, R76 ;  /* 0x0000002a384c723c */ /* 0x040ff0000004184c */
[C---:B------:R-:W-:Y:S08]  /*6df0*/  HMMA.16816.F32.BF16 R72, R56.reuse, R38, R72 ;  /* 0x000000263848723c */ /* 0x040ff00000041848 */
[C---:B------:R-:W-:Y:S08]  /*6e00*/  HMMA.16816.F32.BF16 R68, R56.reuse, R34, R68 ;  /* 0x000000223844723c */ /* 0x040ff00000041844 */
[C---:B------:R-:W-:Y:S08]  /*6e10*/  HMMA.16816.F32.BF16 R64, R56.reuse, R30, R64 ;  /* 0x0000001e3840723c */ /* 0x040ff00000041840 */
[----:B------:R-:W-:Y:S01]  /*6e20*/  HMMA.16816.F32.BF16 R60, R56, R26, R60 ;  /* 0x0000001a383c723c */ /* 0x000fe2000004183c */
[----:B------:R-:W-:Y:S01]  /*6e30*/  @P2 CALL.REL.NOINC `(.L_x_0) ;  /* 0x0000001000002944 */ /* 0x000fe20003c00000 */
[----:B------:R-:W-:Y:S06]  /*6e40*/  BRA `(.L_x_1) ;  /* 0xffffc7d000007947 */ /* 0x000fec000383ffff */
.L_x_0:
[----:B------:R-:W0:Y:S01]  /*6e50*/  S2R R28, SR_TID.X ;  /* 0x00000000001c7919 */ /* 0x000e220000002100 */
[----:B------:R-:W-:Y:S01]  /*6e60*/  MOV R8, c[0x0][0x1c8] ;  /* 0x0000720000087a02 */ /* 0x000fe20000000f00 */
[----:B------:R-:W-:Y:S01]  /*6e70*/  IMAD.MOV.U32 R209, RZ, RZ, R3 ;  /* 0x000000ffffd17224 */ /* 0x000fe200078e0003 */
[----:B------:R-:W-:Y:S01]  /*6e80*/  MOV R218, R86 ;  /* 0x0000005600da7202 */ /* 0x000fe20000000f00 */
[----:B------:R-:W1:Y:S01]  /*6e90*/  S2R R230, SR_CTAID.X ;  /* 0x0000000000e67919 */ /* 0x000e620000002500 */
[----:B------:R-:W-:Y:S01]  /*6ea0*/  MOV R86, R22 ;  /* 0x0000001600567202 */ /* 0x000fe20000000f00 */
[----:B------:R-:W-:Y:S01]  /*6eb0*/  IMAD.MOV.U32 R215, RZ, RZ, R80 ;  /* 0x000000ffffd77224 */ /* 0x000fe200078e0050 */
[----:B------:R-:W-:Y:S01]  /*6ec0*/  MOV R206, R88 ;  /* 0x0000005800ce7202 */ /* 0x000fe20000000f00 */
[----:B------:R-:W2:Y:S01]  /*6ed0*/  S2R R234, SR_CTAID.Y ;  /* 0x0000000000ea7919 */ /* 0x000ea20000002600 */
[----:B------:R-:W-:Y:S01]  /*6ee0*/  FMUL R88, R9, 8388608 ;  /* 0x4b00000009587820 */ /* 0x000fe20000400000 */
[----:B------:R-:W-:Y:S01]  /*6ef0*/  MOV R207, R89 ;  /* 0x0000005900cf7202 */ /* 0x000fe20000000f00 */
[C---:B------:R-:W-:Y:S01]  /*6f00*/  FMUL R89, R86.reuse, 8388608 ;  /* 0x4b00000056597820 */ /* 0x040fe20000400000 */
[----:B------:R-:W3:Y:S01]  /*6f10*/  S2R R30, SR_TID.X ;  /* 0x00000000001e7919 */ /* 0x000ee20000002100 */
[----:B------:R-:W-:Y:S01]  /*6f20*/  MOV R221, R69 ;  /* 0x0000004500dd7202 */ /* 0x000fe20000000f00 */
[----:B------:R-:W-:Y:S01]  /*6f30*/  IMAD.MOV.U32 R220, RZ, RZ, R65 ;  /* 0x000000ffffdc7224 */ /* 0x000fe200078e0041 */
[----:B------:R-:W-:Y:S01]  /*6f40*/  MOV R216, R91 ;  /* 0x0000005b00d87202 */ /* 0x000fe20000000f00 */
[----:B------:R-:W-:Y:S01]  /*6f50*/  FMUL R80, R209, 8388608 ;  /* 0x4b000000d1507820 */ /* 0x000fe20000400000 */
[----:B------:R-:W-:Y:S01]  /*6f60*/  MOV R213, R87 ;  /* 0x0000005700d57202 */ /* 0x000fe20000000f00 */
[----:B------:R-:W-:Y:S01]  /*6f70*/  IMAD.MOV.U32 R217, RZ, RZ, R90 ;  /* 0x000000ffffd97224 */ /* 0x000fe200078e005a */
[----:B------:R-:W-:Y:S01]  /*6f80*/  MOV R219, R82 ;  /* 0x0000005200db7202 */ /* 0x000fe20000000f00 */
[----:B------:R-:W-:Y:S01]  /*6f90*/  IMAD.MOV.U32 R211, RZ, RZ, R83 ;  /* 0x000000ffffd37224 */ /* 0x000fe200078e0053 */
[----:B------:R-:W-:Y:S01]  /*6fa0*/  FSETP.GEU.AND P5, PT, R86, 1.175494350822287508e-38, PT ;  /* 0x008000005600780b */ /* 0x000fe20003fae000 */
[----:B------:R-:W-:Y:S01]  /*6fb0*/  IMAD.MOV.U32 R222, RZ, RZ, R68 ;  /* 0x000000ffffde7224 */ /* 0x000fe200078e0044 */
[----:B------:R-:W-:Y:S01]  /*6fc0*/  MOV R223, R74 ;  /* 0x0000004a00df7202 */ /* 0x000fe20000000f00 */
[----:B------:R-:W-:Y:S01]  /*6fd0*/  BAR.SYNC.DEFER_BLOCKING 0x0 ;  /* 0x0000000000007b1d */ /* 0x000fe20000010000 */
[----:B0-----:R-:W-:-:S02]  /*6fe0*/  SHF.R.U32.HI R26, RZ, 0x5, R28 ;  /* 0x00000005ff1a7819 */ /* 0x001fc4000001161c */
[----:B------:R-:W-:Y:S02]  /*6ff0*/  LOP3.LUT R231, R28, 0x1f, RZ, 0xc0, !PT ;  /* 0x0000001f1ce77812 */ /* 0x000fe400078ec0ff */
[----:B------:R-:W-:Y:S02]  /*7000*/  SGXT.U32 R26, R26, 0x3 ;  /* 0x000000031a1a781a */ /* 0x000fe40000000000 */
[----:B-1----:R-:W-:Y:S01]  /*7010*/  LEA R230, R230, R231, 0x5 ;  /* 0x000000e7e6e67211 */ /* 0x002fe200078e28ff */
[----:B--2---:R-:W-:Y:S01]  /*7020*/  IMAD R0, R234, c[0x0][0x1c0], RZ ;  /* 0x00007000ea007a24 */ /* 0x004fe200078e02ff */
[----:B------:R-:W-:Y:S01]  /*7030*/  SHF.L.U32 R14, R28, 0x4, RZ ;  /* 0x000000041c0e7819 */ /* 0x000fe200000006ff */
[----:B------:R-:W-:Y:S01]  /*7040*/  IMAD R26, R26, c[0x0][0x1c8], RZ ;  /* 0x000072001a1a7a24 */ /* 0x000fe200078e02ff */
[----:B------:R-:W-:Y:S01]  /*7050*/  SHF.L.U32 R10, R28, 0x5, RZ ;  /* 0x000000051c0a7819 */ /* 0x000fe200000006ff */
[----:B------:R-:W-:Y:S01]  /*7060*/  IMAD R2, R230, c[0x0][0x1c4], RZ ;  /* 0x00007100e6027a24 */ /* 0x000fe200078e02ff */
[----:B------:R-:W-:Y:S01]  /*7070*/  SHF.L.U32 R186, R0, 0x1, RZ ;  /* 0x0000000100ba7819 */ /* 0x000fe200000006ff */
[----:B------:R-:W-:Y:S01]  /*7080*/  IMAD R15, R8, 0x8, R26 ;  /* 0x00000008080f7824 */ /* 0x000fe200078e021a */
[----:B---3--:R-:W-:Y:S01]  /*7090*/  LOP3.LUT R30, R30, 0xc0, RZ, 0xc0, !PT ;  /* 0x000000c01e1e7812 */ /* 0x008fe200078ec0ff */
[----:B------:R-:W-:Y:S01]  /*70a0*/  IMAD.SHL.U32 R13, R2, 0x2, RZ ;  /* 0x00000002020d7824 */ /* 0x000fe200078e00ff */
[----:B------:R-:W-:Y:S01]  /*70b0*/  LOP3.LUT R12, R10, 0x1c60, RZ, 0xc0, !PT ;  /* 0x00001c600a0c7812 */ /* 0x000fe200078ec0ff */
[----:B------:R-:W-:Y:S01]  /*70c0*/  IMAD.HI R10, R0, 0x2, RZ ;  /* 0x00000002000a7827 */ /* 0x000fe200078e02ff */
[----:B------:R-:W-:-:S02]  /*70d0*/  LEA R17, R8, R15, 0x3 ;  /* 0x0000000f08117211 */ /* 0x000fc400078e18ff */
[----:B------:R-:W-:Y:S02]  /*70e0*/  IADD3 R186, P1, P2, R13, c[0x0][0x178], R186 ;  /* 0x00005e000dba7a10 */ /* 0x000fe40007a3e0ba */
[----:B------:R-:W-:Y:S01]  /*70f0*/  SHF.L.U32 R13, R28, 0xc, RZ ;  /* 0x0000000c1c0d7819 */ /* 0x000fe200000006ff */
[C---:B------:R-:W-:Y:S01]  /*7100*/  IMAD R19, R8.reuse, 0x8, R17 ;  /* 0x0000000808137824 */ /* 0x040fe200078e0211 */
[----:B------:R-:W-:Y:S02]  /*7110*/  SHF.R.U32.HI R16, RZ, 0x1, R30 ;  /* 0x00000001ff107819 */ /* 0x000fe4000001161e */
[----:B------:R-:W-:Y:S02]  /*7120*/  LOP3.LUT R13, R13, 0x6000, RZ, 0xc0, !PT ;  /* 0x000060000d0d7812 */ /* 0x000fe400078ec0ff */
[----:B------:R-:W-:Y:S02]  /*7130*/  LEA R21, R8, R19, 0x3 ;  /* 0x0000001308157211 */ /* 0x000fe400078e18ff */
[----:B------:R-:W-:Y:S01]  /*7140*/  LOP3.LUT R125, R13, 0x3f0, R14, 0xf8, !PT ;  /* 0x000003f00d7d7812 */ /* 0x000fe200078ef80e */
[----:B------:R-:W-:Y:S01]  /*7150*/  IMAD.HI R13, R2, 0x2, RZ ;  /* 0x00000002020d7827 */ /* 0x000fe200078e02ff */
[----:B------:R-:W-:-:S02]  /*7160*/  LEA R200, P3, R17, R186, 0x1 ;  /* 0x000000ba11c87211 */ /* 0x000fc400078608ff */
[----:B------:R-:W-:Y:S01]  /*7170*/  LOP3.LUT R0, R125, R16, RZ, 0x3c, !PT ;  /* 0x000000107d007212 */ /* 0x000fe200078e3cff */
[C---:B------:R-:W-:Y:S01]  /*7180*/  IMAD R25, R8.reuse, 0x8, R21 ;  /* 0x0000000808197824 */ /* 0x040fe200078e0215 */
[----:B------:R-:W-:Y:S02]  /*7190*/  IADD3.X R10, R13, c[0x0][0x17c], R10, P1, P2 ;  /* 0x00005f000d0a7a10 */ /* 0x000fe40000fe440a */
[----:B------:R-:W-:Y:S02]  /*71a0*/  LEA R202, P2, R15, R186, 0x1 ;  /* 0x000000ba0fca7211 */ /* 0x000fe400078408ff */
[C---:B------:R-:W-:Y:S02]  /*71b0*/  LEA R27, R8.reuse, R25, 0x3 ;  /* 0x00000019081b7211 */ /* 0x040fe400078e18ff */
[----:B------:R-:W-:Y:S02]  /*71c0*/  LEA.HI.X.SX32 R201, R17, R10, 0x1, P3 ;  /* 0x0000000a11c97211 */ /* 0x000fe400018f0eff */
[----:B------:R-:W-:Y:S01]  /*71d0*/  LEA R194, P3, R25, R186, 0x1 ;  /* 0x000000ba19c27211 */ /* 0x000fe200078608ff */
[----:B------:R-:W-:Y:S01]  /*71e0*/  IMAD R29, R8, 0x8, R27 ;  /* 0x00000008081d7824 */ /* 0x000fe200078e021b */
[----:B------:R-:W-:-:S02]  /*71f0*/  LEA.HI.X.SX32 R203, R15, R10, 0x1, P2 ;  /* 0x0000000a0fcb7211 */ /* 0x000fc400010f0eff */
[-C--:B------:R-:W-:Y:S02]  /*7200*/  LEA R204, P1, R26, R186.reuse, 0x1 ;  /* 0x000000ba1acc7211 */ /* 0x080fe400078208ff */
[C---:B------:R-:W-:Y:S02]  /*7210*/  LEA R31, R8.reuse, R29, 0x3 ;  /* 0x0000001d081f7211 */ /* 0x040fe400078e18ff */
[----:B------:R-:W-:Y:S02]  /*7220*/  LEA R196, P2, R21, R186, 0x1 ;  /* 0x000000ba15c47211 */ /* 0x000fe400078408ff */
[C---:B------:R-:W-:Y:S02]  /*7230*/  LEA R33, R8.reuse, R31, 0x3 ;  /* 0x0000001f08217211 */ /* 0x040fe400078e18ff */
[----:B------:R-:W-:Y:S02]  /*7240*/  LEA.HI.X.SX32 R195, R25, R10, 0x1, P3 ;  /* 0x0000000a19c37211 */ /* 0x000fe400018f0eff */
[----:B------:R-:W-:Y:S01]  /*7250*/  LEA R188, P3, R31, R186, 0x1 ;  /* 0x000000ba1fbc7211 */ /* 0x000fe200078608ff */
[----:B------:R-:W-:Y:S01]  /*7260*/  IMAD R35, R8, 0x8, R33 ;  /* 0x0000000808237824 */ /* 0x000fe200078e0221 */
[----:B------:R-:W-:-:S02]  /*7270*/  LEA.HI.X.SX32 R205, R26, R10, 0x1, P1 ;  /* 0x0000000a1acd7211 */ /* 0x000fc400008f0eff */
[----:B------:R-:W-:Y:S02]  /*7280*/  LEA.HI.X.SX32 R197, R21, R10, 0x1, P2 ;  /* 0x0000000a15c57211 */ /* 0x000fe400010f0eff */
[----:B------:R-:W-:Y:S02]  /*7290*/  LEA R37, R8, R35, 0x3 ;  /* 0x0000002308257211 */ /* 0x000fe400078e18ff */
[----:B------:R-:W-:Y:S02]  /*72a0*/  LOP3.LUT R23, R28, 0x18, RZ, 0xc0, !PT ;  /* 0x000000181c177812 */ /* 0x000fe400078ec0ff */
[----:B------:R-:W-:Y:S02]  /*72b0*/  LEA R39, R8, R37, 0x3 ;  /* 0x0000002508277211 */ /* 0x000fe400078e18ff */
[----:B------:R-:W-:Y:S02]  /*72c0*/  LOP3.LUT R14, R14, 0x70, RZ, 0xc0, !PT ;  /* 0x000000700e0e7812 */ /* 0x000fe400078ec0ff */
[-C--:B------:R-:W-:Y:S01]  /*72d0*/  LEA R198, P1, R19, R186.reuse, 0x1 ;  /* 0x000000ba13c67211 */ /* 0x080fe200078208ff */
[----:B------:R-:W-:Y:S01]  /*72e0*/  IMAD R41, R8, 0x8, R39 ;  /* 0x0000000808297824 */ /* 0x000fe200078e0227 */
[----:B------:R-:W-:-:S02]  /*72f0*/  LEA R190, P2, R29, R186, 0x1 ;  /* 0x000000ba1dbe7211 */ /* 0x000fc400078408ff */
[----:B------:R-:W-:Y:S02]  /*7300*/  LEA.HI.X.SX32 R189, R31, R10, 0x1, P3 ;  /* 0x0000000a1fbd7211 */ /* 0x000fe400018f0eff */
[----:B------:R-:W-:Y:S02]  /*7310*/  LEA R43, R8, R41, 0x3 ;  /* 0x00000029082b7211 */ /* 0x000fe400078e18ff */
[----:B------:R-:W-:Y:S02]  /*7320*/  SHF.L.U32 R235, R28, 0x2, RZ ;  /* 0x000000021ceb7819 */ /* 0x000fe400000006ff */
[----:B------:R-:W-:Y:S01]  /*7330*/  LEA R16, P3, R37, R186, 0x1 ;  /* 0x000000ba25107211 */ /* 0x000fe200078608ff */
[----:B------:R-:W-:Y:S01]  /*7340*/  IMAD R45, R8, 0x8, R43 ;  /* 0x00000008082d7824 */ /* 0x000fe200078e022b */
[----:B------:R-:W-:Y:S02]  /*7350*/  LEA.HI R2, R23, R14, RZ, 0x1f ;  /* 0x0000000e17027211 */ /* 0x000fe400078ff8ff */
[----:B------:R-:W-:-:S02]  /*7360*/  LEA.HI.X.SX32 R199, R19, R10, 0x1, P1 ;  /* 0x0000000a13c77211 */ /* 0x000fc400008f0eff */
[C---:B------:R-:W-:Y:S02]  /*7370*/  LEA R47, R8.reuse, R45, 0x3 ;  /* 0x0000002d082f7211 */ /* 0x040fe400078e18ff */
[----:B------:R-:W-:Y:S02]  /*7380*/  LEA.HI.X.SX32 R191, R29, R10, 0x1, P2 ;  /* 0x0000000a1dbf7211 */ /* 0x000fe400010f0eff */
[----:B------:R-:W-:Y:S02]  /*7390*/  LEA R49, R8, R47, 0x3 ;  /* 0x0000002f08317211 */ /* 0x000fe400078e18ff */
[----:B------:R-:W-:Y:S02]  /*73a0*/  LOP3.LUT R12, R12, 0x70, R235, 0x78, !PT ;  /* 0x000000700c0c7812 */ /* 0x000fe400078e78eb */
[-C--:B------:R-:W-:Y:S01]  /*73b0*/  LEA R192, P1, R27, R186.reuse, 0x1 ;  /* 0x000000ba1bc07211 */ /* 0x080fe200078208ff */
[----:B------:R-:W-:Y:S01]  /*73c0*/  IMAD R51, R8, 0x8, R49 ;  /* 0x0000000808337824 */ /* 0x000fe200078e0231 */
[----:B------:R-:W-:-:S02]  /*73d0*/  LEA R14, P2, R35, R186, 0x1 ;  /* 0x000000ba230e7211 */ /* 0x000fc400078408ff */
[----:B------:R-:W-:Y:S01]  /*73e0*/  LEA.HI.X.SX32 R17, R37, R10, 0x1, P3 ;  /* 0x0000000a25117211 */ /* 0x000fe200018f0eff */
[C---:B------:R-:W-:Y:S01]  /*73f0*/  IMAD R53, R8.reuse, 0x8, R51 ;  /* 0x0000000808357824 */ /* 0x040fe200078e0233 */
[----:B------:R-:W-:Y:S02]  /*7400*/  LEA R24, P3, R43, R186, 0x1 ;  /* 0x000000ba2b187211 */ /* 0x000fe400078608ff */
[----:B------:R-:W-:Y:S02]  /*7410*/  LEA R23, R23, R12, 0xa ;  /* 0x0000000c17177211 */ /* 0x000fe400078e50ff */
[C---:B------:R-:W-:Y:S02]  /*7420*/  LEA R55, R8.reuse, R53, 0x3 ;  /* 0x0000003508377211 */ /* 0x040fe400078e18ff */
[-C--:B------:R-:W-:Y:S02]  /*7430*/  LEA.HI.X.SX32 R193, R27, R10.reuse, 0x1, P1 ;  /* 0x0000000a1bc17211 */ /* 0x080fe400008f0eff */
[----:B------:R-:W-:Y:S01]  /*7440*/  LEA.HI.X.SX32 R15, R35, R10, 0x1, P2 ;  /* 0x0000000a230f7211 */ /* 0x000fe200010f0eff */
[----:B------:R-:W-:Y:S01]  /*7450*/  IMAD R57, R8, 0x8, R55 ;  /* 0x0000000808397824 */ /* 0x000fe200078e0237 */
[----:B------:R-:W-:-:S02]  /*7460*/  LEA R12, P1, R33, R186, 0x1 ;  /* 0x000000ba210c7211 */ /* 0x000fc400078208ff */
[----:B------:R-:W-:Y:S02]  /*7470*/  LEA R20, P2, R41, R186, 0x1 ;  /* 0x000000ba29147211 */ /* 0x000fe400078408ff */
[C---:B------:R-:W-:Y:S02]  /*7480*/  LEA R59, R8.reuse, R57, 0x3 ;  /* 0x00000039083b7211 */ /* 0x040fe400078e18ff */
[----:B------:R-:W-:Y:S02]  /*7490*/  LEA.HI.X.SX32 R25, R43, R10, 0x1, P3 ;  /* 0x0000000a2b197211 */ /* 0x000fe400018f0eff */
[----:B------:R-:W-:Y:S01]  /*74a0*/  LEA R30, P3, R49, R186, 0x1 ;  /* 0x000000ba311e7211 */ /* 0x000fe200078608ff */
[----:B------:R-:W-:Y:S01]  /*74b0*/  IMAD R125, R8, 0x8, R59 ;  /* 0x00000008087d7824 */ /* 0x000fe200078e023b */
[-C--:B------:R-:W-:Y:S02]  /*74c0*/  LEA.HI.X.SX32 R13, R33, R10.reuse, 0x1, P1 ;  /* 0x0000000a210d7211 */ /* 0x080fe400008f0eff */
[----:B------:R-:W-:-:S02]  /*74d0*/  LEA.HI.X.SX32 R21, R41, R10, 0x1, P2 ;  /* 0x0000000a29157211 */ /* 0x000fc400010f0eff */
[C---:B------:R-:W-:Y:S02]  /*74e0*/  LEA R127, R8.reuse, R125, 0x3 ;  /* 0x0000007d087f7211 */ /* 0x040fe400078e18ff */
[-C--:B------:R-:W-:Y:S02]  /*74f0*/  LEA R18, P1, R39, R186.reuse, 0x1 ;  /* 0x000000ba27127211 */ /* 0x080fe400078208ff */
[C---:B------:R-:W-:Y:S02]  /*7500*/  LEA R129, R8.reuse, R127, 0x3 ;  /* 0x0000007f08817211 */ /* 0x040fe400078e18ff */
[----:B------:R-:W-:Y:S02]  /*7510*/  LEA R28, P2, R47, R186, 0x1 ;  /* 0x000000ba2f1c7211 */ /* 0x000fe400078408ff */
[----:B------:R-:W-:Y:S01]  /*7520*/  LEA.HI.X.SX32 R31, R49, R10, 0x1, P3 ;  /* 0x0000000a311f7211 */ /* 0x000fe200018f0eff */
[----:B------:R-:W-:Y:S01]  /*7530*/  IMAD R131, R8, 0x8, R129 ;  /* 0x0000000808837824 */ /* 0x000fe200078e0281 */
[----:B------:R-:W-:-:S02]  /*7540*/  LEA R36, P3, R55, R186, 0x1 ;  /* 0x000000ba37247211 */ /* 0x000fc400078608ff */
[-C--:B------:R-:W-:Y:S02]  /*7550*/  LEA.HI.X.SX32 R19, R39, R10.reuse, 0x1, P1 ;  /* 0x0000000a27137211 */ /* 0x080fe400008f0eff */
[C---:B------:R-:W-:Y:S02]  /*7560*/  LEA R133, R8.reuse, R131, 0x3 ;  /* 0x0000008308857211 */ /* 0x040fe400078e18ff */
[----:B------:R-:W-:Y:S02]  /*7570*/  LEA.HI.X.SX32 R29, R47, R10, 0x1, P2 ;  /* 0x0000000a2f1d7211 */ /* 0x000fe400010f0eff */
[C---:B------:R-:W-:Y:S02]  /*7580*/  LEA R135, R8.reuse, R133, 0x3 ;  /* 0x0000008508877211 */ /* 0x040fe400078e18ff */
[-C--:B------:R-:W-:Y:S02]  /*7590*/  LEA R26, P1, R45, R186.reuse, 0x1 ;  /* 0x000000ba2d1a7211 */ /* 0x080fe400078208ff */
[----:B------:R-:W-:Y:S01]  /*75a0*/  LEA R34, P2, R53, R186, 0x1 ;  /* 0x000000ba35227211 */ /* 0x000fe200078408ff */
[----:B------:R-:W-:Y:S01]  /*75b0*/  IMAD R137, R8, 0x8, R135 ;  /* 0x0000000808897824 */ /* 0x000fe200078e0287 */
[----:B------:R-:W-:-:S02]  /*75c0*/  LEA.HI.X.SX32 R37, R55, R10, 0x1, P3 ;  /* 0x0000000a37257211 */ /* 0x000fc400018f0eff */
[----:B------:R-:W-:Y:S02]  /*75d0*/  LEA R42, P3, R125, R186, 0x1 ;  /* 0x000000ba7d2a7211 */ /* 0x000fe400078608ff */
[C---:B------:R-:W-:Y:S02]  /*75e0*/  LEA R139, R8.reuse, R137, 0x3 ;  /* 0x00000089088b7211 */ /* 0x040fe400078e18ff */
[-C--:B------:R-:W-:Y:S02]  /*75f0*/  LEA.HI.X.SX32 R27, R45, R10.reuse, 0x1, P1 ;  /* 0x0000000a2d1b7211 */ /* 0x080fe400008f0eff */
[C---:B------:R-:W-:Y:S02]  /*7600*/  LEA R141, R8.reuse, R139, 0x3 ;  /* 0x0000008b088d7211 */ /* 0x040fe400078e18ff */
[----:B------:R-:W-:Y:S02]  /*7610*/  LEA.HI.X.SX32 R35, R53, R10, 0x1, P2 ;  /* 0x0000000a35237211 */ /* 0x000fe400010f0eff */
[-C--:B------:R-:W-:Y:S01]  /*7620*/  LEA R32, P1, R51, R186.reuse, 0x1 ;  /* 0x000000ba33207211 */ /* 0x080fe200078208ff */
[----:B------:R-:W-:Y:S01]  /*7630*/  IMAD R143, R8, 0x8, R141 ;  /* 0x00000008088f7824 */ /* 0x000fe200078e028d */
[----:B------:R-:W-:-:S02]  /*7640*/  LEA R40, P2, R59, R186, 0x1 ;  /* 0x000000ba3b287211 */ /* 0x000fc400078408ff */
[----:B------:R-:W-:Y:S02]  /*7650*/  LEA.HI.X.SX32 R43, R125, R10, 0x1, P3 ;  /* 0x0000000a7d2b7211 */ /* 0x000fe400018f0eff */
[C---:B------:R-:W-:Y:S02]  /*7660*/  LEA R145, R8.reuse, R143, 0x3 ;  /* 0x0000008f08917211 */ /* 0x040fe400078e18ff */
[----:B------:R-:W-:Y:S02]  /*7670*/  LEA R48, P3, R131, R186, 0x1 ;  /* 0x000000ba83307211 */ /* 0x000fe400078608ff */
        /* <DEDUP_REMOVED lines=8> */
[C---:B------:R-:W-:Y:S02]  /*7700*/  LEA R153, R8.reuse, R151, 0x3 ;  /* 0x0000009708997211 */ /* 0x040fe400078e18ff */
[----:B------:R-:W-:Y:S02]  /*7710*/  LEA R54, P3, R137, R186, 0x1 ;  /* 0x000000ba89367211 */ /* 0x000fe400078608ff */
[-C--:B------:R-:W-:Y:S01]  /*7720*/  LEA.HI.X.SX32 R39, R57, R10.reuse, 0x1, P1 ;  /* 0x0000000a39277211 */ /* 0x080fe200008f0eff */
        /* <DEDUP_REMOVED lines=35> */
[----:B------:R-:W-:Y:S02]  /*7960*/  LEA R142, P3, R161, R186, 0x1 ;  /* 0x000000baa18e7211 */ /* 0x000fe400078608ff */
[----:B------:R-:W-:Y:S02]  /*7970*/  LEA R181, R8, R179, 0x3 ;  /* 0x000000b308b57211 */ /* 0x000fe400078e18ff */
[-C--:B------:R-:W-:Y:S02]  /*7980*/  LEA.HI.X.SX32 R127, R145, R10.reuse, 0x1, P1 ;  /* 0x0000000a917f7211 */ /* 0x080fe400008f0eff */
[----:B------:R-:W-:Y:S02]  /*7990*/  LEA.HI.X.SX32 R135, R153, R10, 0x1, P2 ;  /* 0x0000000a99877211 */ /* 0x000fe400010f0eff */
[----:B------:R-:W-:-:S02]  /*79a0*/  LEA R132, P1, R151, R186, 0x1 ;  /* 0x000000ba97847211 */ /* 0x000fc400078208ff */
[----:B------:R-:W-:Y:S02]  /*79b0*/  LEA R140, P2, R159, R186, 0x1 ;  /* 0x000000ba9f8c7211 */ /* 0x000fe400078408ff */
[----:B------:R-:W-:Y:S02]  /*79c0*/  LEA.HI.X.SX32 R143, R161, R10, 0x1, P3 ;  /* 0x0000000aa18f7211 */ /* 0x000fe400018f0eff */
[----:B------:R-:W-:Y:S02]  /*79d0*/  LEA R148, P3, R167, R186, 0x1 ;  /* 0x000000baa7947211 */ /* 0x000fe400078608ff */
[----:B------:R-:W-:Y:S02]  /*79e0*/  LEA R183, R8, R181, 0x3 ;  /* 0x000000b508b77211 */ /* 0x000fe400078e18ff */
[-C--:B------:R-:W-:Y:S02]  /*79f0*/  LEA.HI.X.SX32 R133, R151, R10.reuse, 0x1, P1 ;  /* 0x0000000a97857211 */ /* 0x080fe400008f0eff */
[----:B------:R-:W-:-:S02]  /*7a00*/  LEA.HI.X.SX32 R141, R159, R10, 0x1, P2 ;  /* 0x0000000a9f8d7211 */ /* 0x000fc400010f0eff */
[-C--:B------:R-:W-:Y:S02]  /*7a10*/  LEA R138, P1, R157, R186.reuse, 0x1 ;  /* 0x000000ba9d8a7211 */ /* 0x080fe400078208ff */
[----:B------:R-:W-:Y:S02]  /*7a20*/  LEA R146, P2, R165, R186, 0x1 ;  /* 0x000000baa5927211 */ /* 0x000fe400078408ff */
[-C--:B------:R-:W-:Y:S01]  /*7a30*/  LEA.HI.X.SX32 R149, R167, R10.reuse, 0x1, P3 ;  /* 0x0000000aa7957211 */ /* 0x080fe200018f0eff */
[----:B------:R-:W-:Y:S01]  /*7a40*/  IMAD R167, R8, 0x8, R183 ;  /* 0x0000000808a77824 */ /* 0x000fe200078e02b7 */
[-C--:B------:R-:W-:Y:S02]  /*7a50*/  LEA.HI.X.SX32 R139, R157, R10.reuse, 0x1, P1 ;  /* 0x0000000a9d8b7211 */ /* 0x080fe400008f0eff */
[----:B------:R-:W-:Y:S02]  /*7a60*/  LEA.HI.X.SX32 R147, R165, R10, 0x1, P2 ;  /* 0x0000000aa5937211 */ /* 0x000fe400010f0eff */
[----:B------:R-:W-:-:S02]  /*7a70*/  LEA R144, P1, R163, R186, 0x1 ;  /* 0x000000baa3907211 */ /* 0x000fc400078208ff */
[----:B------:R-:W-:Y:S02]  /*7a80*/  LEA R152, P2, R171, R186, 0x1 ;  /* 0x000000baab987211 */ /* 0x000fe400078408ff */
[----:B------:R-:W-:Y:S02]  /*7a90*/  LEA R185, R8, R167, 0x3 ;  /* 0x000000a708b97211 */ /* 0x000fe400078e18ff */
[-C--:B------:R-:W-:Y:S02]  /*7aa0*/  LEA.HI.X.SX32 R145, R163, R10.reuse, 0x1, P1 ;  /* 0x0000000aa3917211 */ /* 0x080fe400008f0eff */
[----:B------:R-:W-:Y:S02]  /*7ab0*/  LEA.HI.X.SX32 R153, R171, R10, 0x1, P2 ;  /* 0x0000000aab997211 */ /* 0x000fe400010f0eff */
[-C--:B------:R-:W-:Y:S02]  /*7ac0*/  LEA R150, P1, R169, R186.reuse, 0x1 ;  /* 0x000000baa9967211 */ /* 0x080fe400078208ff */
[----:B------:R-:W-:-:S02]  /*7ad0*/  LEA R154, P3, R173, R186, 0x1 ;  /* 0x000000baad9a7211 */ /* 0x000fc400078608ff */
[C---:B------:R-:W-:Y:S02]  /*7ae0*/  LEA R171, R8.reuse, R185, 0x3 ;  /* 0x000000b908ab7211 */ /* 0x040fe400078e18ff */
[-C--:B------:R-:W-:Y:S02]  /*7af0*/  LEA.HI.X.SX32 R151, R169, R10.reuse, 0x1, P1 ;  /* 0x0000000aa9977211 */ /* 0x080fe400008f0eff */
[----:B------:R-:W-:Y:S01]  /*7b00*/  LEA.HI.X.SX32 R155, R173, R10, 0x1, P3 ;  /* 0x0000000aad9b7211 */ /* 0x000fe200018f0eff */
[----:B------:R-:W-:Y:S01]  /*7b10*/  IMAD R173, R8, 0x8, R171 ;  /* 0x0000000808ad7824 */ /* 0x000fe200078e02ab */
[-C--:B------:R-:W-:Y:S02]  /*7b20*/  LEA R156, P1, R175, R186.reuse, 0x1 ;  /* 0x000000baaf9c7211 */ /* 0x080fe400078208ff */
[----:B------:R-:W-:Y:S02]  /*7b30*/  LEA R158, P2, R177, R186, 0x1 ;  /* 0x000000bab19e7211 */ /* 0x000fe400078408ff */
[----:B------:R-:W-:-:S02]  /*7b40*/  LEA.HI.X.SX32 R157, R175, R10, 0x1, P1 ;  /* 0x0000000aaf9d7211 */ /* 0x000fc400008f0eff */
[C---:B------:R-:W-:Y:S02]  /*7b50*/  LEA R175, R8.reuse, R173, 0x3 ;  /* 0x000000ad08af7211 */ /* 0x040fe400078e18ff */
[----:B------:R-:W-:Y:S02]  /*7b60*/  LEA.HI.X.SX32 R159, R177, R10, 0x1, P2 ;  /* 0x0000000ab19f7211 */ /* 0x000fe400010f0eff */
[C---:B------:R-:W-:Y:S02]  /*7b70*/  LEA R160, P3, R179.reuse, R186, 0x1 ;  /* 0x000000bab3a07211 */ /* 0x040fe400078608ff */
[C---:B------:R-:W-:Y:S02]  /*7b80*/  LEA R177, R8.reuse, R175, 0x3 ;  /* 0x000000af08b17211 */ /* 0x040fe400078e18ff */
[----:B------:R-:W-:Y:S02]  /*7b90*/  LEA.HI.X.SX32 R161, R179, R10, 0x1, P3 ;  /* 0x0000000ab3a17211 */ /* 0x000fe400018f0eff */
[-C--:B------:R-:W-:Y:S01]  /*7ba0*/  LEA R162, P1, R181, R186.reuse, 0x1 ;  /* 0x000000bab5a27211 */ /* 0x080fe200078208ff */
[----:B------:R-:W-:Y:S01]  /*7bb0*/  IMAD R179, R8, 0x8, R177 ;  /* 0x0000000808b37824 */ /* 0x000fe200078e02b1 */
[----:B------:R-:W-:-:S02]  /*7bc0*/  LEA R164, P2, R183, R186, 0x1 ;  /* 0x000000bab7a47211 */ /* 0x000fc400078408ff */
[----:B------:R-:W-:Y:S02]  /*7bd0*/  LEA R166, P3, R167, R186, 0x1 ;  /* 0x000000baa7a67211 */ /* 0x000fe400078608ff */
[-C--:B------:R-:W-:Y:S02]  /*7be0*/  LEA.HI.X.SX32 R163, R181, R10.reuse, 0x1, P1 ;  /* 0x0000000ab5a37211 */ /* 0x080fe400008f0eff */
[----:B------:R-:W-:Y:S02]  /*7bf0*/  LEA R181, R8, R179, 0x3 ;  /* 0x000000b308b57211 */ /* 0x000fe400078e18ff */
[-C--:B------:R-:W-:Y:S02]  /*7c00*/  LEA.HI.X.SX32 R165, R183, R10.reuse, 0x1, P2 ;  /* 0x0000000ab7a57211 */ /* 0x080fe400010f0eff */
[----:B------:R-:W-:Y:S02]  /*7c10*/  LEA.HI.X.SX32 R167, R167, R10, 0x1, P3 ;  /* 0x0000000aa7a77211 */ /* 0x000fe400018f0eff */
[----:B------:R-:W-:-:S02]  /*7c20*/  LEA R168, P1, R185, R186, 0x1 ;  /* 0x000000bab9a87211 */ /* 0x000fc400078208ff */
[----:B------:R-:W-:Y:S02]  /*7c30*/  LEA R172, P3, R173, R186, 0x1 ;  /* 0x000000baadac7211 */ /* 0x000fe400078608ff */
[C---:B------:R-:W-:Y:S02]  /*7c40*/  LEA R183, R8.reuse, R181, 0x3 ;  /* 0x000000b508b77211 */ /* 0x040fe400078e18ff */
[-C--:B------:R-:W-:Y:S02]  /*7c50*/  LEA.HI.X.SX32 R169, R185, R10.reuse, 0x1, P1 ;  /* 0x0000000ab9a97211 */ /* 0x080fe400008f0eff */
[----:B------:R-:W-:Y:S01]  /*7c60*/  LEA.HI.X.SX32 R173, R173, R10, 0x1, P3 ;  /* 0x0000000aadad7211 */ /* 0x000fe200018f0eff */
[----:B------:R-:W-:Y:S01]  /*7c70*/  IMAD R185, R8, 0x8, R183 ;  /* 0x0000000808b97824 */ /* 0x000fe200078e02b7 */
[-C--:B------:R-:W-:Y:S02]  /*7c80*/  LEA R178, P3, R179, R186.reuse, 0x1 ;  /* 0x000000bab3b27211 */ /* 0x080fe400078608ff */
[----:B------:R-:W-:-:S02]  /*7c90*/  LEA R174, P1, R175, R186, 0x1 ;  /* 0x000000baafae7211 */ /* 0x000fc400078208ff */
[----:B------:R-:W-:Y:S02]  /*7ca0*/  LEA.HI.X.SX32 R179, R179, R10, 0x1, P3 ;  /* 0x0000000ab3b37211 */ /* 0x000fe400018f0eff */
[----:B------:R-:W-:Y:S02]  /*7cb0*/  LEA R170, P2, R171, R186, 0x1 ;  /* 0x000000baabaa7211 */ /* 0x000fe400078408ff */
[----:B------:R-:W-:Y:S02]  /*7cc0*/  LEA.HI.X.SX32 R175, R175, R10, 0x1, P1 ;  /* 0x0000000aafaf7211 */ /* 0x000fe400008f0eff */
[-C--:B------:R-:W-:Y:S02]  /*7cd0*/  LEA R184, P3, R185, R186.reuse, 0x1 ;  /* 0x000000bab9b87211 */ /* 0x080fe400078608ff */
[----:B------:R-:W-:Y:S02]  /*7ce0*/  LEA R180, P1, R181, R186, 0x1 ;  /* 0x000000bab5b47211 */ /* 0x000fe400078208ff */
[----:B------:R-:W-:-:S02]  /*7cf0*/  LEA R187, R8, R185, 0x3 ;  /* 0x000000b908bb7211 */ /* 0x000fc400078e18ff */
[-C--:B------:R-:W-:Y:S02]  /*7d00*/  LEA.HI.X.SX32 R171, R171, R10.reuse, 0x1, P2 ;  /* 0x0000000aabab7211 */ /* 0x080fe400010f0eff */
[----:B------:R-:W-:Y:S02]  /*7d10*/  LEA.HI.X.SX32 R185, R185, R10, 0x1, P3 ;  /* 0x0000000ab9b97211 */ /* 0x000fe400018f0eff */
[----:B------:R-:W-:Y:S02]  /*7d20*/  LEA R176, P2, R177, R186, 0x1 ;  /* 0x000000bab1b07211 */ /* 0x000fe400078408ff */
[----:B------:R-:W-:Y:S02]  /*7d30*/  LEA.HI.X.SX32 R181, R181, R10, 0x1, P1 ;  /* 0x0000000ab5b57211 */ /* 0x000fe400008f0eff */
[----:B------:R-:W-:Y:S02]  /*7d40*/  FSETP.GEU.AND P3, PT, R9, 1.175494350822287508e-38, PT ;  /* 0x008000000900780b */ /* 0x000fe40003f6e000 */
[----:B------:R-:W-:-:S02]  /*7d50*/  FSETP.GT.AND P1, PT, |R86|, 8.50705917302346158658e+37, PT ;  /* 0x7e8000005600780b */ /* 0x000fc40003f24200 */
[----:B------:R-:W-:Y:S02]  /*7d60*/  MOV R8, R92 ;  /* 0x0000005c00087202 */ /* 0x000fe40000000f00 */
[----:B------:R-:W-:Y:S02]  /*7d70*/  LEA.HI.X.SX32 R177, R177, R10, 0x1, P2 ;  /* 0x0000000ab1b17211 */ /* 0x000fe400010f0eff */
[----:B------:R-:W-:Y:S02]  /*7d80*/  FSEL R88, R88, R9, !P3 ;  /* 0x0000000958587208 */ /* 0x000fe40005800000 */
[----:B------:R-:W-:Y:S02]  /*7d90*/  FSEL R92, RZ, -23, P3 ;  /* 0xc1b80000ff5c7808 */ /* 0x000fe40001800000 */
[-C--:B------:R-:W-:Y:S02]  /*7da0*/  LEA R182, P2, R183, R186.reuse, 0x1 ;  /* 0x000000bab7b67211 */ /* 0x080fe400078408ff */
[----:B------:R-:W-:Y:S01]  /*7db0*/  FSETP.GEU.AND P3, PT, |R86|, 1.175494350822287508e-38, PT ;  /* 0x008000005600780b */ /* 0x000fe20003f6e200 */
[----:B------:R-:W-:Y:S01]  /*7dc0*/  @P1 FMUL R63, R63, 0.25 ;  /* 0x3e8000003f3f1820 */ /* 0x000fe20000400000 */
[----:B------:R-:W-:Y:S01]  /*7dd0*/  LEA R186, P4, R187, R186, 0x1 ;  /* 0x000000babbba7211 */ /* 0x000fe200078808ff */
[----:B------:R-:W-:Y:S01]  /*7de0*/  @P1 FMUL R62, R62, 0.25 ;  /* 0x3e8000003e3e1820 */ /* 0x000fe20000400000 */
[----:B------:R-:W-:Y:S01]  /*7df0*/  LEA.HI.X.SX32 R183, R183, R10, 0x1, P2 ;  /* 0x0000000ab7b77211 */ /* 0x000fe200010f0eff */
[----:B------:R-:W-:Y:S01]  /*7e00*/  @P1 FMUL R67, R67, 0.25 ;  /* 0x3e80000043431820 */ /* 0x000fe20000400000 */
[----:B------:R-:W-:Y:S01]  /*7e10*/  MOV R69, R71 ;  /* 0x0000004700457202 */ /* 0x000fe20000000f00 */
[----:B------:R-:W-:Y:S01]  /*7e20*/  @P1 FMUL R70, R70, 0.25 ;  /* 0x3e80000046461820 */ /* 0x000fe20000400000 */
[----:B------:R-:W-:Y:S01]  /*7e30*/  MOV R65, R66 ;  /* 0x0000004200417202 */ /* 0x000fe20000000f00 */
[----:B------:R-:W-:Y:S01]  /*7e40*/  @P1 FMUL R75, R75, 0.25 ;  /* 0x3e8000004b4b1820 */ /* 0x000fe20000400000 */
[----:B------:R-:W-:Y:S01]  /*7e50*/  FSETP.GEU.AND P2, PT, R209, 1.175494350822287508e-38, PT ;  /* 0x00800000d100780b */ /* 0x000fe20003f4e000 */
[----:B------:R-:W-:Y:S01]  /*7e60*/  @P1 FMUL R69, R69, 0.25 ;  /* 0x3e80000045451820 */ /* 0x000fe20000400000 */
[----:B------:R-:W-:Y:S01]  /*7e70*/  LEA.HI.X.SX32 R187, R187, R10, 0x1, P4 ;  /* 0x0000000abbbb7211 */ /* 0x000fe200020f0eff */
[----:B------:R-:W-:Y:S01]  /*7e80*/  IMAD.MOV.U32 R10, RZ, RZ, R93 ;  /* 0x000000ffff0a7224 */ /* 0x000fe200078e005d */
[----:B------:R-:W-:Y:S01]  /*7e90*/  FSEL R89, R89, R86, !P5 ;  /* 0x0000005659597208 */ /* 0x000fe20006800000 */
[----:B------:R-:W-:Y:S01]  /*7ea0*/  @P1 FMUL R65, R65, 0.25 ;  /* 0x3e80000041411820 */ /* 0x000fe20000400000 */
[----:B------:R-:W-:Y:S01]  /*7eb0*/  FSEL R3, R80, R209, !P2 ;  /* 0x000000d150037208 */ /* 0x000fe20005000000 */
[----:B------:R-:W-:Y:S01]  /*7ec0*/  @P1 FMUL R223, R223, 0.25 ;  /* 0x3e800000dfdf1820 */ /* 0x000fe20000400000 */
[----:B------:R-:W-:Y:S01]  /*7ed0*/  FSEL R93, RZ, -23, P2 ;  /* 0xc1b80000ff5d7808 */ /* 0x000fe20001000000 */
[----:B------:R-:W-:Y:S01]  /*7ee0*/  @P1 FMUL R79, R79, 0.25 ;  /* 0x3e8000004f4f1820 */ /* 0x000fe20000400000 */
[C---:B------:R-:W-:Y:S01]  /*7ef0*/  FSETP.GT.AND P2, PT, |R11|.reuse, 8.50705917302346158658e+37, PT ;  /* 0x7e8000000b00780b */ /* 0x040fe20003f44200 */
[----:B------:R-:W-:Y:S01]  /*7f00*/  @P1 FMUL R78, R78, 0.25 ;  /* 0x3e8000004e4e1820 */ /* 0x000fe20000400000 */
[----:B------:R-:W-:Y:S01]  /*7f10*/  FSETP.GEU.AND P4, PT, R11, 1.175494350822287508e-38, PT ;  /* 0x008000000b00780b */ /* 0x000fe20003f8e000 */
[----:B------:R-:W-:Y:S01]  /*7f20*/  @P1 FMUL R211, R211, 0.25 ;  /* 0x3e800000d3d31820 */ /* 0x000fe20000400000 */
[----:B------:R-:W-:Y:S01]  /*7f30*/  MOV R208, R85 ;  /* 0x0000005500d07202 */ /* 0x000fe20000000f00 */
[----:B------:R-:W-:Y:S01]  /*7f40*/  @P1 FMUL R86, R86, 0.25 ;  /* 0x3e80000056561820 */ /* 0x000fe20000400000 */
[----:B------:R-:W-:Y:S01]  /*7f50*/  MOV R225, R81 ;  /* 0x0000005100e17202 */ /* 0x000fe20000000f00 */
[----:B------:R-:W-:Y:S01]  /*7f60*/  @P1 FMUL R219, R219, 0.25 ;  /* 0x3e800000dbdb1820 */ /* 0x000fe20000400000 */
[----:B------:R-:W-:Y:S01]  /*7f70*/  MOV R74, R60 ;  /* 0x0000003c004a7202 */ /* 0x000fe20000000f00 */
[----:B------:R-:W-:Y:S01]  /*7f80*/  @P1 FMUL R213, R213, 0.25 ;  /* 0x3e800000d5d51820 */ /* 0x000fe20000400000 */
[----:B------:R-:W-:Y:S01]  /*7f90*/  IADD3 R212, R3, -0x3f3504f3, RZ ;  /* 0xc0cafb0d03d47810 */ /* 0x000fe20007ffe0ff */
[----:B------:R-:W-:Y:S01]  /*7fa0*/  @P1 FMUL R218, R218, 0.25 ;  /* 0x3e800000dada1820 */ /* 0x000fe20000400000 */
[----:B------:R-:W-:Y:S01]  /*7fb0*/  IADD3 R81, R88, -0x3f3504f3, RZ ;  /* 0xc0cafb0d58517810 */ /* 0x000fe20007ffe0ff */
[----:B------:R-:W-:Y:S01]  /*7fc0*/  @P1 FMUL R216, R216, 0.25 ;  /* 0x3e800000d8d81820 */ /* 0x000fe20000400000 */
[----:B------:R-:W-:Y:S01]  /*7fd0*/  FSEL R91, RZ, -23, P5 ;  /* 0xc1b80000ff5b7808 */ /* 0x000fe20002800000 */
[----:B------:R-:W-:Y:S01]  /*7fe0*/  @P1 FMUL R217, R217, 0.25 ;  /* 0x3e800000d9d91820 */ /* 0x000fe20000400000 */
[----:B------:R-:W-:Y:S01]  /*7ff0*/  FSETP.GT.AND P1, PT, |R9|, 8.50705917302346158658e+37, PT ;  /* 0x7e8000000900780b */ /* 0x000fe20003f24200 */
[----:B------:R-:W-:Y:S01]  /*8000*/  @!P3 FMUL R86, R86, 16777216 ;  /* 0x4b8000005656b820 */ /* 0x000fe20000400000 */
[----:B------:R-:W-:Y:S01]  /*8010*/  LOP3.LUT R212, R212, 0xff800000, RZ, 0xc0, !PT ;  /* 0xff800000d4d47812 */ /* 0x000fe200078ec0ff */
[----:B------:R-:W-:Y:S01]  /*8020*/  @!P3 FMUL R63, R63, 16777216 ;  /* 0x4b8000003f3fb820 */ /* 0x000fe20000400000 */
[----:B------:R-:W-:Y:S01]  /*8030*/  LOP3.LUT R81, R81, 0xff800000, RZ, 0xc0, !PT ;  /* 0xff80000051517812 */ /* 0x000fe200078ec0ff */
[----:B------:R-:W-:Y:S01]  /*8040*/  @!P3 FMUL R62, R62, 16777216 ;  /* 0x4b8000003e3eb820 */ /* 0x000fe20000400000 */
[----:B------:R-:W-:Y:S01]  /*8050*/  MUFU.RCP R60, R86 ;  /* 0x00000056003c7308 */ /* 0x000fe20000001000 */
[----:B------:R-:W-:Y:S01]  /*8060*/  @!P3 FMUL R67, R67, 16777216 ;  /* 0x4b8000004343b820 */ /* 0x000fe20000400000 */
[----:B------:R-:W-:Y:S01]  /*8070*/  FSEL R90, RZ, -23, P4 ;  /* 0xc1b80000ff5a7808 */ /* 0x000fe20002000000 */
[----:B------:R-:W-:Y:S01]  /*8080*/  @!P3 FMUL R65, R65, 16777216 ;  /* 0x4b8000004141b820 */ /* 0x000fe20000400000 */
[----:B------:R-:W-:Y:S01]  /*8090*/  ISETP.GE.U32.AND P5, PT, R88, 0x7f800000, PT ;  /* 0x7f8000005800780c */ /* 0x000fe20003fa6070 */
[----:B------:R-:W-:Y:S01]  /*80a0*/  @!P3 FMUL R69, R69, 16777216 ;  /* 0x4b8000004545b820 */ /* 0x000fe20000400000 */
[----:B------:R-:W-:Y:S01]  /*80b0*/  ISETP.GE.U32.AND P0, PT, R251, 0x20, PT ;  /* 0x00000020fb00780c */ /* 0x000fe20003f06070 */
[----:B------:R-:W-:Y:S01]  /*80c0*/  @!P3 FMUL R70, R70, 16777216 ;  /* 0x4b8000004646b820 */ /* 0x000fe20000400000 */
[----:B------:R0:W-:Y:S01]  /*80d0*/  I2F R82, R212 ;  /* 0x000000d400527306 */ /* 0x0001e20000201400 */
[----:B------:R-:W-:-:S02]  /*80e0*/  @!P3 FMUL R75, R75, 16777216 ;  /* 0x4b8000004b4bb820 */ /* 0x000fc40000400000 */
[----:B------:R-:W-:Y:S02]  /*80f0*/  @!P3 FMUL R223, R223, 16777216 ;  /* 0x4b800000dfdfb820 */ /* 0x000fe40000400000 */
[----:B------:R-:W-:Y:S02]  /*8100*/  @!P3 FMUL R79, R79, 16777216 ;  /* 0x4b8000004f4fb820 */ /* 0x000fe40000400000 */
[----:B------:R-:W-:Y:S01]  /*8110*/  @!P3 FMUL R78, R78, 16777216 ;  /* 0x4b8000004e4eb820 */ /* 0x000fe20000400000 */
[----:B------:R-:W-:Y:S01]  /*8120*/  I2F R85, R81 ;  /* 0x0000005100557306 */ /* 0x000fe20000201400 */
[----:B------:R-:W-:Y:S01]  /*8130*/  @!P3 FMUL R211, R211, 16777216 ;  /* 0x4b800000d3d3b820 */ /* 0x000fe20000400000 */
[----:B0-----:R-:W-:Y:S01]  /*8140*/  IADD3 R212, R3, -R212, RZ ;  /* 0x800000d403d47210 */ /* 0x001fe20007ffe0ff */
[----:B------:R-:W-:Y:S02]  /*8150*/  @!P3 FMUL R219, R219, 16777216 ;  /* 0x4b800000dbdbb820 */ /* 0x000fe40000400000 */
[----:B------:R-:W-:-:S02]  /*8160*/  @!P3 FMUL R213, R213, 16777216 ;  /* 0x4b800000d5d5b820 */ /* 0x000fc40000400000 */
[----:B------:R-:W-:Y:S02]  /*8170*/  @!P3 FMUL R218, R218, 16777216 ;  /* 0x4b800000dadab820 */ /* 0x000fe40000400000 */
[----:B------:R-:W-:Y:S02]  /*8180*/  @!P3 FMUL R216, R216, 16777216 ;  /* 0x4b800000d8d8b820 */ /* 0x000fe40000400000 */
[----:B------:R-:W-:Y:S01]  /*8190*/  @!P3 FMUL R217, R217, 16777216 ;  /* 0x4b800000d9d9b820 */ /* 0x000fe20000400000 */
[C---:B------:R-:W-:Y:S01]  /*81a0*/  FSETP.GEU.AND P3, PT, |R11|.reuse, 1.175494350822287508e-38, PT ;  /* 0x008000000b00780b */ /* 0x040fe20003f6e200 */
[C---:B------:R-:W-:Y:S02]  /*81b0*/  FMUL R80, R11.reuse, 8388608 ;  /* 0x4b0000000b507820 */ /* 0x040fe40000400000 */
[----:B------:R-:W-:Y:S02]  /*81c0*/  IMAD.MOV.U32 R66, RZ, RZ, R61 ;  /* 0x000000ffff427224 */ /* 0x000fe400078e003d */
[----:B------:R-:W-:Y:S01]  /*81d0*/  @P2 FMUL R74, R74, 0.25 ;  /* 0x3e8000004a4a2820 */ /* 0x000fe20000400000 */
[----:B------:R-:W-:Y:S01]  /*81e0*/  FSEL R22, R80, R11, !P4 ;  /* 0x0000000b50167208 */ /* 0x000fe20006000000 */
[----:B------:R-:W-:Y:S01]  /*81f0*/  @P2 FMUL R11, R11, 0.25 ;  /* 0x3e8000000b0b2820 */ /* 0x000fe20000400000 */
[----:B------:R-:W-:Y:S01]  /*8200*/  IADD3 R80, R89, -0x3f3504f3, RZ ;  /* 0xc0cafb0d59507810 */ /* 0x000fe20007ffe0ff */
[----:B------:R-:W-:Y:S01]  /*8210*/  @P2 FMUL R66, R66, 0.25 ;  /* 0x3e80000042422820 */ /* 0x000fe20000400000 */
[----:B------:R-:W-:Y:S01]  /*8220*/  IADD3 R83, R22, -0x3f3504f3, RZ ;  /* 0xc0cafb0d16537810 */ /* 0x000fe20007ffe0ff */
[----:B------:R-:W-:Y:S01]  /*8230*/  @P2 FMUL R220, R220, 0.25 ;  /* 0x3e800000dcdc2820 */ /* 0x000fe20000400000 */
[----:B------:R-:W-:Y:S01]  /*8240*/  LOP3.LUT R80, R80, 0xff800000, RZ, 0xc0, !PT ;  /* 0xff80000050507812 */ /* 0x000fe200078ec0ff */
[----:B------:R-:W-:Y:S01]  /*8250*/  @!P3 FMUL R11, R11, 16777216 ;  /* 0x4b8000000b0bb820 */ /* 0x000fe20000400000 */
[----:B------:R-:W-:Y:S01]  /*8260*/  LOP3.LUT R83, R83, 0xff800000, RZ, 0xc0, !PT ;  /* 0xff80000053537812 */ /* 0x000fe200078ec0ff */
[----:B------:R-:W-:Y:S01]  /*8270*/  @P2 FMUL R64, R64, 0.25 ;  /* 0x3e80000040402820 */ /* 0x000fe20000400000 */
[----:B------:R0:W1:Y:S01]  /*8280*/  I2F R68, R80 ;  /* 0x0000005000447306 */ /* 0x0000620000201400 */
[----:B------:R-:W-:Y:S01]  /*8290*/  @P2 FMUL R221, R221, 0.25 ;  /* 0x3e800000dddd2820 */ /* 0x000fe20000400000 */
[----:B------:R-:W-:Y:S01]  /*82a0*/  ISETP.GE.U32.AND P4, PT, R22, 0x7f800000, PT ;  /* 0x7f8000001600780c */ /* 0x000fe20003f86070 */
[----:B------:R-:W-:-:S02]  /*82b0*/  @P2 FMUL R222, R222, 0.25 ;  /* 0x3e800000dede2820 */ /* 0x000fc40000400000 */
[----:B------:R-:W-:Y:S02]  /*82c0*/  @P2 FMUL R73, R73, 0.25 ;  /* 0x3e80000049492820 */ /* 0x000fe40000400000 */
[----:B------:R-:W-:Y:S01]  /*82d0*/  @P2 FMUL R72, R72, 0.25 ;  /* 0x3e80000048482820 */ /* 0x000fe20000400000 */
[----:B------:R-:W2:Y:S01]  /*82e0*/  MUFU.RCP R11, R11 ;  /* 0x0000000b000b7308 */ /* 0x000ea20000001000 */
[----:B------:R-:W-:Y:S01]  /*82f0*/  @P2 FMUL R77, R77, 0.25 ;  /* 0x3e8000004d4d2820 */ /* 0x000fe20000400000 */
[----:B0-----:R-:W-:Y:S01]  /*8300*/  IADD3 R80, R89, -R80, RZ ;  /* 0x8000005059507210 */ /* 0x001fe20007ffe0ff */
[----:B------:R-:W-:Y:S02]  /*8310*/  @P2 FMUL R76, R76, 0.25 ;  /* 0x3e8000004c4c2820 */ /* 0x000fe40000400000 */
[----:B------:R-:W-:Y:S02]  /*8320*/  @P2 FMUL R225, R225, 0.25 ;  /* 0x3e800000e1e12820 */ /* 0x000fe40000400000 */
[----:B------:R-:W-:Y:S01]  /*8330*/  @P2 FMUL R215, R215, 0.25 ;  /* 0x3e800000d7d72820 */ /* 0x000fe20000400000 */
[----:B------:R0:W3:Y:S01]  /*8340*/  I2F R87, R83 ;  /* 0x0000005300577306 */ /* 0x0000e20000201400 */
[----:B------:R-:W-:-:S02]  /*8350*/  @P2 FMUL R208, R208, 0.25 ;  /* 0x3e800000d0d02820 */ /* 0x000fc40000400000 */
[----:B------:R-:W-:Y:S02]  /*8360*/  @P2 FMUL R84, R84, 0.25 ;  /* 0x3e80000054542820 */ /* 0x000fe40000400000 */
[----:B------:R-:W-:Y:S02]  /*8370*/  @P2 FMUL R207, R207, 0.25 ;  /* 0x3e800000cfcf2820 */ /* 0x000fe40000400000 */
[----:B------:R-:W-:Y:S01]  /*8380*/  @P2 FMUL R206, R206, 0.25 ;  /* 0x3e800000cece2820 */ /* 0x000fe20000400000 */
[----:B------:R-:W-:Y:S01]  /*8390*/  FSETP.GT.AND P2, PT, |R209|, 8.50705917302346158658e+37, PT ;  /* 0x7e800000d100780b */ /* 0x000fe20003f44200 */
[----:B------:R-:W-:Y:S01]  /*83a0*/  @!P3 FMUL R66, R66, 16777216 ;  /* 0x4b8000004242b820 */ /* 0x000fe20000400000 */
[----:B0-----:R-:W-:Y:S01]  /*83b0*/  IADD3 R83, R22, -R83, RZ ;  /* 0x8000005316537210 */ /* 0x001fe20007ffe0ff */
[----:B------:R-:W-:Y:S02]  /*83c0*/  @!P3 FMUL R74, R74, 16777216 ;  /* 0x4b8000004a4ab820 */ /* 0x000fe40000400000 */
[----:B------:R-:W-:-:S02]  /*83d0*/  @!P3 FMUL R220, R220, 16777216 ;  /* 0x4b800000dcdcb820 */ /* 0x000fc40000400000 */
[----:B------:R-:W-:Y:S02]  /*83e0*/  @!P3 FMUL R64, R64, 16777216 ;  /* 0x4b8000004040b820 */ /* 0x000fe40000400000 */
[----:B------:R-:W-:Y:S02]  /*83f0*/  @!P3 FMUL R221, R221, 16777216 ;  /* 0x4b800000ddddb820 */ /* 0x000fe40000400000 */
[----:B------:R-:W-:Y:S02]  /*8400*/  @!P3 FMUL R222, R222, 16777216 ;  /* 0x4b800000dedeb820 */ /* 0x000fe40000400000 */
[----:B------:R-:W-:Y:S02]  /*8410*/  @!P3 FMUL R73, R73, 16777216 ;  /* 0x4b8000004949b820 */ /* 0x000fe40000400000 */
        /* <DEDUP_REMOVED lines=8> */
[----:B------:R-:W-:Y:S01]  /*84a0*/  @!P3 FMUL R206, R206, 16777216 ;  /* 0x4b800000ceceb820 */ /* 0x000fe20000400000 */
[----:B------:R-:W-:Y:S01]  /*84b0*/  FSETP.GEU.AND P3, PT, |R9|, 1.175494350822287508e-38, PT ;  /* 0x008000000900780b */ /* 0x000fe20003f6e200 */
[----:B------:R-:W-:Y:S02]  /*84c0*/  @P1 FMUL R95, R95, 0.25 ;  /* 0x3e8000005f5f1820 */ /* 0x000fe40000400000 */
[----:B------:R-:W-:Y:S02]  /*84d0*/  @P1 FMUL R94, R94, 0.25 ;  /* 0x3e8000005e5e1820 */ /* 0x000fe40000400000 */
[----:B------:R-:W-:Y:S02]  /*84e0*/  @P1 FMUL R99, R99, 0.25 ;  /* 0x3e80000063631820 */ /* 0x000fe40000400000 */
[----:B------:R-:W-:Y:S02]  /*84f0*/  @P1 FMUL R98, R98, 0.25 ;  /* 0x3e80000062621820 */ /* 0x000fe40000400000 */
[----:B------:R-:W-:-:S02]  /*8500*/  @P1 FMUL R103, R103, 0.25 ;  /* 0x3e80000067671820 */ /* 0x000fc40000400000 */
[----:B------:R-:W-:Y:S02]  /*8510*/  @P1 FMUL R102, R102, 0.25 ;  /* 0x3e80000066661820 */ /* 0x000fe40000400000 */
        /* <DEDUP_REMOVED lines=10> */
[----:B------:R-:W-:Y:S01]  /*85c0*/  @P1 FMUL R122, R122, 0.25 ;  /* 0x3e8000007a7a1820 */ /* 0x000fe20000400000 */
[----:B------:R-:W-:Y:S01]  /*85d0*/  FSETP.GEU.AND P1, PT, |R209|, 1.175494350822287508e-38, PT ;  /* 0x00800000d100780b */ /* 0x000fe20003f2e200 */
[----:B-1----:R-:W-:-:S02]  /*85e0*/  FFMA.FTZ R91, R68, 1.1920928955078125e-07, R91 ;  /* 0x34000000445b7823 */ /* 0x002fc4000001005b */
[----:B------:R-:W-:Y:S02]  /*85f0*/  @!P3 FMUL R9, R9, 16777216 ;  /* 0x4b8000000909b820 */ /* 0x000fe40000400000 */
[----:B------:R-:W-:Y:S02]  /*8600*/  FMUL R68, R60, R218 ;  /* 0x000000da3c447220 */ /* 0x000fe40000400000 */
[----:B--2---:R-:W-:Y:S02]  /*8610*/  FMUL R218, R11, R220 ;  /* 0x000000dc0bda7220 */ /* 0x004fe40000400000 */
[----:B------:R-:W-:Y:S02]  /*8620*/  @P2 FMUL R209, R209, 0.25 ;  /* 0x3e800000d1d12820 */ /* 0x000fe40000400000 */
[----:B------:R-:W-:Y:S02]  /*8630*/  FMUL R220, R11, R64 ;  /* 0x000000400bdc7220 */ /* 0x000fe40000400000 */
[----:B------:R-:W0:Y:S01]  /*8640*/  MUFU.RCP R64, R9 ;  /* 0x0000000900407308 */ /* 0x000e220000001000 */
[----:B------:R-:W-:-:S02]  /*8650*/  @!P1 FMUL R209, R209, 16777216 ;  /* 0x4b800000d1d19820 */ /* 0x000fc40000400000 */
[----:B------:R-:W-:Y:S02]  /*8660*/  FFMA.FTZ R93, R82, 1.1920928955078125e-07, R93 ;  /* 0x34000000525d7823 */ /* 0x000fe4000001005d */
[----:B------:R-:W-:Y:S02]  /*8670*/  @!P3 FMUL R99, R99, 16777216 ;  /* 0x4b8000006363b820 */ /* 0x000fe40000400000 */
[----:B------:R-:W-:Y:S01]  /*8680*/  FFMA.FTZ R92, R85, 1.1920928955078125e-07, R92 ;  /* 0x34000000555c7823 */ /* 0x000fe2000001005c */
[----:B------:R-:W1:Y:S01]  /*8690*/  MUFU.RCP R209, R209 ;  /* 0x000000d100d17308 */ /* 0x000e620000001000 */
[----:B---3--:R-:W-:Y:S02]  /*86a0*/  FFMA.FTZ R90, R87, 1.1920928955078125e-07, R90 ;  /* 0x34000000575a7823 */ /* 0x008fe4000001005a */
[C---:B------:R-:W-:Y:S02]  /*86b0*/  FMUL R82, R60.reuse, R63 ;  /* 0x0000003f3c527220 */ /* 0x040fe40000400000 */
[----:B------:R-:W-:-:S02]  /*86c0*/  FMUL R71, R60, R62 ;  /* 0x0000003e3c477220 */ /* 0x000fc40000400000 */
[----:B------:R-:W-:Y:S02]  /*86d0*/  FMUL R86, R60, R69 ;  /* 0x000000453c567220 */ /* 0x000fe40000400000 */
[----:B------:R-:W-:Y:S02]  /*86e0*/  @!P3 FMUL R118, R118, 16777216 ;  /* 0x4b8000007676b820 */ /* 0x000fe40000400000 */
[----:B------:R-:W-:Y:S02]  /*86f0*/  @!P3 FMUL R122, R122, 16777216 ;  /* 0x4b8000007a7ab820 */ /* 0x000fe40000400000 */
[C---:B------:R-:W-:Y:S02]  /*8700*/  FMUL R85, R60.reuse, R67 ;  /* 0x000000433c557220 */ /* 0x040fe40000400000 */
[C---:B------:R-:W-:Y:S02]  /*8710*/  FMUL R214, R60.reuse, R65 ;  /* 0x000000413cd67220 */ /* 0x040fe40000400000 */
[----:B------:R-:W-:-:S02]  /*8720*/  FMUL R70, R60, R70 ;  /* 0x000000463c467220 */ /* 0x000fc40000400000 */
[C---:B------:R-:W-:Y:S01]  /*8730*/  FMUL R87, R60.reuse, R75 ;  /* 0x0000004b3c577220 */ /* 0x040fe20000400000 */
[----:B------:R-:W-:Y:S01]  /*8740*/  F2FP.BF16.PACK_AB R71, R71, R214 ;  /* 0x000000d64747723e */ /* 0x000fe200000010ff */
[C---:B------:R-:W-:Y:S02]  /*8750*/  FMUL R63, R60.reuse, R223 ;  /* 0x000000df3c3f7220 */ /* 0x040fe40000400000 */
[C---:B------:R-:W-:Y:S02]  /*8760*/  FMUL R210, R60.reuse, R79 ;  /* 0x0000004f3cd27220 */ /* 0x040fe40000400000 */
[----:B------:R-:W-:Y:S01]  /*8770*/  FMUL R69, R60, R78 ;  /* 0x0000004e3c457220 */ /* 0x000fe20000400000 */
[----:B------:R-:W-:Y:S01]  /*8780*/  F2FP.BF16.PACK_AB R70, R70, R63 ;  /* 0x0000003f4646723e */ /* 0x000fe200000010ff */
[C---:B------:R-:W-:Y:S02]  /*8790*/  FMUL R211, R60.reuse, R211 ;  /* 0x000000d33cd37220 */ /* 0x040fe40000400000 */
[----:B------:R-:W-:-:S02]  /*87a0*/  FMUL R62, R60, R219 ;  /* 0x000000db3c3e7220 */ /* 0x000fc40000400000 */
[C---:B------:R-:W-:Y:S02]  /*87b0*/  FMUL R213, R60.reuse, R213 ;  /* 0x000000d53cd57220 */ /* 0x040fe40000400000 */
[C---:B------:R-:W-:Y:S01]  /*87c0*/  FMUL R216, R60.reuse, R216 ;  /* 0x000000d83cd87220 */ /* 0x040fe20000400000 */
[----:B------:R-:W-:Y:S01]  /*87d0*/  F2FP.BF16.PACK_AB R69, R69, R62 ;  /* 0x0000003e4545723e */ /* 0x000fe200000010ff */
[----:B------:R-:W-:Y:S02]  /*87e0*/  FMUL R61, R60, R217 ;  /* 0x000000d93c3d7220 */ /* 0x000fe40000400000 */
[C---:B------:R-:W-:Y:S02]  /*87f0*/  FMUL R60, R11.reuse, R84 ;  /* 0x000000540b3c7220 */ /* 0x040fe40000400000 */
[----:B------:R-:W-:Y:S01]  /*8800*/  FMUL R227, R11, R76 ;  /* 0x0000004c0be37220 */ /* 0x000fe20000400000 */
[----:B------:R-:W-:Y:S01]  /*8810*/  F2FP.BF16.PACK_AB R68, R68, R61 ;  /* 0x0000003d4444723e */ /* 0x000fe200000010ff */
[----:B0-----:R-:W-:-:S02]  /*8820*/  FMUL R84, R64, R99 ;  /* 0x0000006340547220 */ /* 0x001fc40000400000 */
[----:B------:R-:W-:Y:S02]  /*8830*/  @P2 FMUL R8, R8, 0.25 ;  /* 0x3e80000008082820 */ /* 0x000fe40000400000 */
[----:B------:R-:W-:Y:S01]  /*8840*/  @!P3 FMUL R95, R95, 16777216 ;  /* 0x4b8000005f5fb820 */ /* 0x000fe20000400000 */
[----:B------:R-:W-:Y:S01]  /*8850*/  STS.128 [R23+0x180], R68 ;  /* 0x0001804417007388 */ /* 0x000fe20000000c00 */
[C---:B------:R-:W-:Y:S02]  /*8860*/  FMUL R76, R64.reuse, R118 ;  /* 0x00000076404c7220 */ /* 0x040fe40000400000 */
[----:B------:R-:W-:Y:S02]  /*8870*/  FMUL R99, R64, R122 ;  /* 0x0000007a40637220 */ /* 0x000fe40000400000 */
[----:B------:R-:W-:Y:S02]  /*8880*/  @P2 FMUL R10, R10, 0.25 ;  /* 0x3e8000000a0a2820 */ /* 0x000fe40000400000 */
[----:B------:R-:W-:Y:S01]  /*8890*/  @P2 FMUL R97, R97, 0.25 ;  /* 0x3e80000061612820 */ /* 0x000fe20000400000 */
[----:B------:R-:W-:Y:S01]  /*88a0*/  F2FP.BF16.PACK_AB R76, R76, R99 ;  /* 0x000000634c4c723e */ /* 0x000fe200000010ff */
[----:B------:R-:W-:Y:S01]  /*88b0*/  @P2 FMUL R101, R101, 0.25 ;  /* 0x3e80000065652820 */ /* 0x000fe20000400000 */
[----:B------:R-:W-:Y:S01]  /*88c0*/  MOV R99, 0x3dc6b27f ;  /* 0x3dc6b27f00637802 */ /* 0x000fe20000000f00 */
[----:B------:R-:W-:-:S02]  /*88d0*/  @!P3 FMUL R102, R102, 16777216 ;  /* 0x4b8000006666b820 */ /* 0x000fc40000400000 */
[----:B------:R-:W-:Y:S02]  /*88e0*/  @!P3 FMUL R106, R106, 16777216 ;  /* 0x4b8000006a6ab820 */ /* 0x000fe40000400000 */
        /* <DEDUP_REMOVED lines=11> */
[----:B------:R-:W-:Y:S01]  /*89a0*/  @P2 FMUL R120, R120, 0.25 ;  /* 0x3e80000078782820 */ /* 0x000fe20000400000 */
[----:B------:R-:W-:Y:S01]  /*89b0*/  ISETP.GE.U32.AND P2, PT, R3, 0x7f800000, PT ;  /* 0x7f8000000300780c */ /* 0x000fe20003f46070 */
[C---:B------:R-:W-:Y:S02]  /*89c0*/  FMUL R228, R11.reuse, R215 ;  /* 0x000000d70be47220 */ /* 0x040fe40000400000 */
[C---:B------:R-:W-:Y:S02]  /*89d0*/  FMUL R217, R11.reuse, R66 ;  /* 0x000000420bd97220 */ /* 0x040fe40000400000 */
[----:B------:R-:W-:Y:S01]  /*89e0*/  FMUL R219, R11, R74 ;  /* 0x0000004a0bdb7220 */ /* 0x000fe20000400000 */
[----:B------:R-:W-:Y:S01]  /*89f0*/  F2FP.BF16.PACK_AB R61, R227, R228 ;  /* 0x000000e4e33d723e */ /* 0x000fe200000010ff */
[C---:B------:R-:W-:Y:S02]  /*8a00*/  FMUL R221, R11.reuse, R221 ;  /* 0x000000dd0bdd7220 */ /* 0x040fe40000400000 */
[----:B------:R-:W-:Y:S01]  /*8a10*/  FMUL R222, R11, R222 ;  /* 0x000000de0bde7220 */ /* 0x000fe20000400000 */
[----:B------:R-:W-:Y:S01]  /*8a20*/  F2FP.BF16.PACK_AB R63, R219, R220 ;  /* 0x000000dcdb3f723e */ /* 0x000fe200000010ff */
[----:B------:R-:W-:-:S02]  /*8a30*/  FMUL R224, R11, R73 ;  /* 0x000000490be07220 */ /* 0x000fc40000400000 */
[C---:B------:R-:W-:Y:S02]  /*8a40*/  FMUL R223, R11.reuse, R72 ;  /* 0x000000480bdf7220 */ /* 0x040fe40000400000 */
[C---:B------:R-:W-:Y:S02]  /*8a50*/  FMUL R226, R11.reuse, R77 ;  /* 0x0000004d0be27220 */ /* 0x040fe40000400000 */
[C---:B------:R-:W-:Y:S01]  /*8a60*/  FMUL R225, R11.reuse, R225 ;  /* 0x000000e10be17220 */ /* 0x040fe20000400000 */
[----:B------:R-:W-:Y:S01]  /*8a70*/  F2FP.BF16.PACK_AB R62, R222, R223 ;  /* 0x000000dfde3e723e */ /* 0x000fe200000010ff */
[C---:B------:R-:W-:Y:S02]  /*8a80*/  FMUL R208, R11.reuse, R208 ;  /* 0x000000d00bd07220 */ /* 0x040fe40000400000 */
[C---:B------:R-:W-:Y:S02]  /*8a90*/  FMUL R207, R11.reuse, R207 ;  /* 0x000000cf0bcf7220 */ /* 0x040fe40000400000 */
[----:B------:R-:W-:-:S02]  /*8aa0*/  FMUL R215, R11, R206 ;  /* 0x000000ce0bd77220 */ /* 0x000fc40000400000 */
[----:B------:R-:W-:Y:S02]  /*8ab0*/  @!P3 FMUL R94, R94, 16777216 ;  /* 0x4b8000005e5eb820 */ /* 0x000fe40000400000 */
[----:B------:R-:W-:Y:S01]  /*8ac0*/  @!P1 FMUL R8, R8, 16777216 ;  /* 0x4b80000008089820 */ /* 0x000fe20000400000 */
[----:B------:R-:W-:Y:S01]  /*8ad0*/  F2FP.BF16.PACK_AB R60, R60, R215 ;  /* 0x000000d73c3c723e */ /* 0x000fe200000010ff */
[----:B------:R-:W-:Y:S02]  /*8ae0*/  @!P3 FMUL R98, R98, 16777216 ;  /* 0x4b8000006262b820 */ /* 0x000fe40000400000 */
[----:B------:R-:W-:Y:S02]  /*8af0*/  @!P3 FMUL R103, R103, 16777216 ;  /* 0x4b8000006767b820 */ /* 0x000fe40000400000 */
[----:B------:R-:W-:Y:S01]  /*8b00*/  @!P3 FMUL R107, R107, 16777216 ;  /* 0x4b8000006b6bb820 */ /* 0x000fe20000400000 */
[----:B------:R-:W-:Y:S01]  /*8b10*/  STS.128 [R23+0x100], R60 ;  /* 0x0001003c17007388 */ /* 0x000fe20000000c00 */
[----:B------:R-:W-:-:S02]  /*8b20*/  @!P3 FMUL R111, R111, 16777216 ;  /* 0x4b8000006f6fb820 */ /* 0x000fc40000400000 */
[----:B------:R-:W-:Y:S02]  /*8b30*/  @!P3 FMUL R110, R110, 16777216 ;  /* 0x4b8000006e6eb820 */ /* 0x000fe40000400000 */
[----:B------:R-:W-:Y:S02]  /*8b40*/  @!P3 FMUL R115, R115, 16777216 ;  /* 0x4b8000007373b820 */ /* 0x000fe40000400000 */
[----:B------:R-:W-:Y:S02]  /*8b50*/  @!P3 FMUL R114, R114, 16777216 ;  /* 0x4b8000007272b820 */ /* 0x000fe40000400000 */
[----:B------:R-:W-:Y:S02]  /*8b60*/  @!P3 FMUL R119, R119, 16777216 ;  /* 0x4b8000007777b820 */ /* 0x000fe40000400000 */
[----:B------:R-:W-:Y:S01]  /*8b70*/  @!P3 FMUL R123, R123, 16777216 ;  /* 0x4b8000007b7bb820 */ /* 0x000fe20000400000 */
[----:B------:R-:W-:Y:S01]  /*8b80*/  FSETP.NEU.AND P3, PT, R3, RZ, PT ;  /* 0x000000ff0300720b */ /* 0x000fe20003f6d000 */
[----:B------:R-:W-:-:S02]  /*8b90*/  FMUL R11, R64, R95 ;  /* 0x0000005f400b7220 */ /* 0x000fc40000400000 */
[----:B------:R-:W-:Y:S02]  /*8ba0*/  @!P1 FMUL R10, R10, 16777216 ;  /* 0x4b8000000a0a9820 */ /* 0x000fe40000400000 */
[----:B------:R-:W-:Y:S01]  /*8bb0*/  @!P1 FMUL R97, R97, 16777216 ;  /* 0x4b80000061619820 */ /* 0x000fe20000400000 */
[----:B------:R-:W-:Y:S01]  /*8bc0*/  F2FP.BF16.PACK_AB R11, R11, R84 ;  /* 0x000000540b0b723e */ /* 0x000fe200000010ff */
[----:B------:R-:W-:Y:S02]  /*8bd0*/  @!P1 FMUL R101, R101, 16777216 ;  /* 0x4b80000065659820 */ /* 0x000fe40000400000 */
[C---:B------:R-:W-:Y:S02]  /*8be0*/  FMUL R78, R64.reuse, R102 ;  /* 0x00000066404e7220 */ /* 0x040fe40000400000 */
[----:B------:R-:W-:Y:S02]  /*8bf0*/  FMUL R95, R64, R106 ;  /* 0x0000006a405f7220 */ /* 0x000fe40000400000 */
[----:B------:R-:W-:-:S02]  /*8c00*/  @!P1 FMUL R96, R96, 16777216 ;  /* 0x4b80000060609820 */ /* 0x000fc40000400000 */
[----:B------:R-:W-:Y:S01]  /*8c10*/  @!P1 FMUL R100, R100, 16777216 ;  /* 0x4b80000064649820 */ /* 0x000fe20000400000 */
[----:B------:R-:W-:Y:S01]  /*8c20*/  F2FP.BF16.PACK_AB R78, R78, R95 ;  /* 0x0000005f4e4e723e */ /* 0x000fe200000010ff */
        /* <DEDUP_REMOVED lines=9> */
[----:B------:R-:W-:Y:S01]  /*8cc0*/  @!P1 FMUL R120, R120, 16777216 ;  /* 0x4b80000078789820 */ /* 0x000fe20000400000 */
[----:B------:R-:W-:Y:S01]  /*8cd0*/  ISETP.GE.U32.AND P1, PT, R89, 0x7f800000, PT ;  /* 0x7f8000005900780c */ /* 0x000fe20003f26070 */
[----:B------:R-:W-:-:S02]  /*8ce0*/  FMUL R79, R64, R94 ;  /* 0x0000005e404f7220 */ /* 0x000fc40000400000 */
[----:B-1----:R-:W-:Y:S02]  /*8cf0*/  FMUL R67, R209, R8 ;  /* 0x00000008d1437220 */ /* 0x002fe40000400000 */
[----:B------:R-:W-:Y:S02]  /*8d00*/  FADD R212, R212, -1 ;  /* 0xbf800000d4d47421 */ /* 0x000fe40000000000 */
[C---:B------:R-:W-:Y:S02]  /*8d10*/  FMUL R98, R64.reuse, R98 ;  /* 0x0000006240627220 */ /* 0x040fe40000400000 */
[C---:B------:R-:W-:Y:S02]  /*8d20*/  FMUL R103, R64.reuse, R103 ;  /* 0x0000006740677220 */ /* 0x040fe40000400000 */
[C---:B------:R-:W-:Y:S01]  /*8d30*/  FMUL R94, R64.reuse, R107 ;  /* 0x0000006b405e7220 */ /* 0x040fe20000400000 */
[----:B------:R-:W-:Y:S01]  /*8d40*/  F2FP.BF16.PACK_AB R79, R79, R98 ;  /* 0x000000624f4f723e */ /* 0x000fe200000010ff */
[----:B------:R-:W-:-:S02]  /*8d50*/  FMUL R9, R64, R111 ;  /* 0x0000006f40097220 */ /* 0x000fc40000400000 */
[C---:B------:R-:W-:Y:S02]  /*8d60*/  FMUL R77, R64.reuse, R110 ;  /* 0x0000006e404d7220 */ /* 0x040fe40000400000 */
[C---:B------:R-:W-:Y:S02]  /*8d70*/  FMUL R102, R64.reuse, R115 ;  /* 0x0000007340667220 */ /* 0x040fe40000400000 */
[C---:B------:R-:W-:Y:S02]  /*8d80*/  FMUL R114, R64.reuse, R114 ;  /* 0x0000007240727220 */ /* 0x040fe40000400000 */
[C---:B------:R-:W-:Y:S01]  /*8d90*/  FMUL R119, R64.reuse, R119 ;  /* 0x0000007740777220 */ /* 0x040fe20000400000 */
[----:B------:R-:W-:Y:S01]  /*8da0*/  F2FP.BF16.PACK_AB R9, R9, R102 ;  /* 0x000000660909723e */ /* 0x000fe200000010ff */
[----:B------:R-:W-:Y:S01]  /*8db0*/  FMUL R106, R64, R123 ;  /* 0x0000007b406a7220 */ /* 0x000fe20000400000 */
[----:B------:R-:W-:Y:S01]  /*8dc0*/  F2FP.BF16.PACK_AB R77, R77, R114 ;  /* 0x000000724d4d723e */ /* 0x000fe200000010ff */
[----:B------:R-:W-:-:S02]  /*8dd0*/  FMUL R75, R209, R10 ;  /* 0x0000000ad14b7220 */ /* 0x000fc40000400000 */
[C---:B------:R-:W-:Y:S02]  /*8de0*/  FMUL R8, R209.reuse, R97 ;  /* 0x00000061d1087220 */ /* 0x040fe40000400000 */
[C---:B------:R-:W-:Y:S01]  /*8df0*/  FMUL R74, R209.reuse, R101 ;  /* 0x00000065d14a7220 */ /* 0x040fe20000400000 */
[----:B------:R-:W-:Y:S01]  /*8e00*/  STS.128 [R23+0x80], R76 ;  /* 0x0000804c17007388 */ /* 0x000fe20000000c00 */
[----:B------:R-:W-:Y:S01]  /*8e10*/  FMUL R96, R209, R96 ;  /* 0x00000060d1607220 */ /* 0x000fe20000400000 */
[----:B------:R-:W-:Y:S01]  /*8e20*/  F2FP.BF16.PACK_AB R75, R75, R8 ;  /* 0x000000084b4b723e */ /* 0x000fe200000010ff */
[----:B------:R-:W-:Y:S01]  /*8e30*/  FMUL R66, R209, R100 ;  /* 0x00000064d1427220 */ /* 0x000fe20000400000 */
[----:B------:R-:W-:Y:S01]  /*8e40*/  F2FP.BF16.PACK_AB R8, R119, R106 ;  /* 0x0000006a7708723e */ /* 0x000fe200000010ff */
[----:B------:R-:W-:Y:S01]  /*8e50*/  FMUL R105, R209, R105 ;  /* 0x00000069d1697220 */ /* 0x000fe20000400000 */
[----:B------:R-:W-:Y:S01]  /*8e60*/  F2FP.BF16.PACK_AB R67, R67, R96 ;  /* 0x000000604343723e */ /* 0x000fe200000010ff */
[----:B------:R-:W-:-:S02]  /*8e70*/  FMUL R97, R209, R104 ;  /* 0x00000068d1617220 */ /* 0x000fc40000400000 */
[C---:B------:R-:W-:Y:S01]  /*8e80*/  FMUL R73, R209.reuse, R109 ;  /* 0x0000006dd1497220 */ /* 0x040fe20000400000 */
[----:B------:R-:W-:Y:S01]  /*8e90*/  F2FP.BF16.PACK_AB R74, R74, R105 ;  /* 0x000000694a4a723e */ /* 0x000fe200000010ff */
[C---:B------:R-:W-:Y:S01]  /*8ea0*/  FMUL R72, R209.reuse, R117 ;  /* 0x00000075d1487220 */ /* 0x040fe20000400000 */
[----:B------:R-:W-:Y:S01]  /*8eb0*/  F2FP.BF16.PACK_AB R66, R66, R97 ;  /* 0x000000614242723e */ /* 0x000fe200000010ff */
[C---:B------:R-:W-:Y:S02]  /*8ec0*/  FMUL R64, R209.reuse, R116 ;  /* 0x00000074d1407220 */ /* 0x040fe40000400000 */
[C---:B------:R-:W-:Y:S02]  /*8ed0*/  FMUL R101, R209.reuse, R120 ;  /* 0x00000078d1657220 */ /* 0x040fe40000400000 */
[C---:B------:R-:W-:Y:S02]  /*8ee0*/  FMUL R121, R209.reuse, R121 ;  /* 0x00000079d1797220 */ /* 0x040fe40000400000 */
[C---:B------:R-:W-:Y:S01]  /*8ef0*/  FMUL R65, R209.reuse, R108 ;  /* 0x0000006cd1417220 */ /* 0x040fe20000400000 */
[----:B------:R-:W-:Y:S01]  /*8f00*/  F2FP.BF16.PACK_AB R64, R64, R101 ;  /* 0x000000654040723e */ /* 0x000fe200000010ff */
[C---:B------:R-:W-:Y:S01]  /*8f10*/  FMUL R112, R209.reuse, R112 ;  /* 0x00000070d1707220 */ /* 0x040fe20000400000 */
[----:B------:R-:W-:Y:S01]  /*8f20*/  F2FP.BF16.PACK_AB R72, R72, R121 ;  /* 0x000000794848723e */ /* 0x000fe200000010ff */
[----:B------:R-:W-:-:S02]  /*8f30*/  FMUL R10, R209, R113 ;  /* 0x00000071d10a7220 */ /* 0x000fc40000400000 */
[C---:B------:R-:W-:Y:S01]  /*8f40*/  FFMA.FTZ R95, R212.reuse, R99, -0.16845393180847167969 ;  /* 0xbe2c7f30d45f7423 */ /* 0x040fe20000010063 */
[----:B------:R-:W-:Y:S01]  /*8f50*/  F2FP.BF16.PACK_AB R65, R65, R112 ;  /* 0x000000704141723e */ /* 0x000fe200000010ff */
[----:B------:R-:W-:Y:S01]  /*8f60*/  FADD R96, R83, -1 ;  /* 0xbf80000053607421 */ /* 0x000fe20000000000 */
[----:B------:R-:W-:Y:S01]  /*8f70*/  F2FP.BF16.PACK_AB R73, R73, R10 ;  /* 0x0000000a4949723e */ /* 0x000fe200000010ff */
[----:B------:R-:W-:Y:S01]  /*8f80*/  FFMA.FTZ R95, R212, R95, 0.1716887056827545166 ;  /* 0x3e2fcf2ad45f7423 */ /* 0x000fe2000001005f */
[----:B------:R-:W-:Y:S01]  /*8f90*/  F2FP.BF16.PACK_AB R10, R103, R94 ;  /* 0x0000005e670a723e */ /* 0x000fe200000010ff */
[----:B------:R0:W-:Y:S01]  /*8fa0*/  STS.128 [R23], R64 ;  /* 0x0000004017007388 */ /* 0x0001e20000000c00 */
[----:B------:R-:W-:Y:S02]  /*8fb0*/  FADD R97, R80, -1 ;  /* 0xbf80000050617421 */ /* 0x000fe40000000000 */
[----:B------:R-:W-:Y:S01]  /*8fc0*/  FFMA.FTZ R95, R212, R95, -0.17900948226451873779 ;  /* 0xbe374e43d45f7423 */ /* 0x000fe2000001005f */
[----:B------:R1:W-:Y:S01]  /*8fd0*/  STS.128 [R23+0x200], R72 ;  /* 0x0002004817007388 */ /* 0x0003e20000000c00 */
[----:B------:R-:W-:-:S02]  /*8fe0*/  IMAD.IADD R81, R88, 0x1, -R81 ;  /* 0x0000000158517824 */ /* 0x000fc400078e0a51 */
[C---:B------:R-:W-:Y:S01]  /*8ff0*/  FFMA.FTZ R95, R212.reuse, R95, 0.20512372255325317383 ;  /* 0x3e520bf4d45f7423 */ /* 0x040fe2000001005f */
[----:B------:R2:W-:Y:S01]  /*9000*/  STS.128 [R23+0x280], R8 ;  /* 0x0002800817007388 */ /* 0x0005e20000000c00 */
[----:B------:R-:W-:Y:S02]  /*9010*/  FADD R94, R81, -1 ;  /* 0xbf800000515e7421 */ /* 0x000fe40000000000 */
[----:B------:R-:W-:-:S04]  /*9020*/  FFMA.FTZ R95, R212, R95, -0.24046532809734344482 ;  /* 0xbe763c8bd45f7423 */ /* 0x000fc8000001005f */
[----:B------:R-:W-:Y:S01]  /*9030*/  FFMA.FTZ R95, R212, R95, 0.28857114911079406738 ;  /* 0x3e93bf99d45f7423 */ /* 0x000fe2000001005f */
[----:B0-----:R-:W-:Y:S02]  /*9040*/  F2FP.BF16.PACK_AB R64, R208, R207 ;  /* 0x000000cfd040723e */ /* 0x001fe400000010ff */
[----:B------:R-:W-:Y:S01]  /*9050*/  F2FP.BF16.PACK_AB R65, R226, R225 ;  /* 0x000000e1e241723e */ /* 0x000fe200000010ff */
[C---:B------:R-:W-:Y:S01]  /*9060*/  FFMA.FTZ R95, R212.reuse, R95, -0.36067417263984680176 ;  /* 0xbeb8aa49d45f7423 */ /* 0x040fe2000001005f */
[----:B------:R-:W-:Y:S02]  /*9070*/  F2FP.BF16.PACK_AB R66, R221, R224 ;  /* 0x000000e0dd42723e */ /* 0x000fe400000010ff */
[----:B------:R-:W-:Y:S01]  /*9080*/  F2FP.BF16.PACK_AB R67, R217, R218 ;  /* 0x000000dad943723e */ /* 0x000fe200000010ff */
[----:B------:R-:W-:Y:S01]  /*9090*/  FFMA.FTZ R95, R212, R95, 0.48089820146560668945 ;  /* 0x3ef6384ad45f7423 */ /* 0x000fe2000001005f */
[----:B-1----:R-:W-:Y:S01]  /*90a0*/  F2FP.BF16.PACK_AB R72, R213, R216 ;  /* 0x000000d8d548723e */ /* 0x002fe200000010ff */
[----:B--2---:R-:W-:Y:S01]  /*90b0*/  FFMA.FTZ R11, R96, R99, -0.16845393180847167969 ;  /* 0xbe2c7f30600b7423 */ /* 0x004fe20000010063 */
[----:B------:R-:W-:Y:S01]  /*90c0*/  F2FP.BF16.PACK_AB R73, R210, R211 ;  /* 0x000000d3d249723e */ /* 0x000fe200000010ff */
[----:B------:R-:W-:Y:S01]  /*90d0*/  FFMA.FTZ R8, R97, R99, -0.16845393180847167969 ;  /* 0xbe2c7f3061087423 */ /* 0x000fe20000010063 */
[----:B------:R-:W-:Y:S01]  /*90e0*/  F2FP.BF16.PACK_AB R74, R86, R87 ;  /* 0x00000057564a723e */ /* 0x000fe200000010ff */
[----:B------:R-:W-:Y:S01]  /*90f0*/  STS.128 [R23+0x300], R64 ;  /* 0x0003004017007388 */ /* 0x000fe20000000c00 */
[----:B------:R-:W-:Y:S01]  /*9100*/  F2FP.BF16.PACK_AB R75, R82, R85 ;  /* 0x00000055524b723e */ /* 0x000fe200000010ff */
[----:B------:R-:W-:-:S02]  /*9110*/  FFMA.FTZ R11, R96, R11, 0.1716887056827545166 ;  /* 0x3e2fcf2a600b7423 */ /* 0x000fc4000001000b */
[C---:B------:R-:W-:Y:S02]  /*9120*/  FFMA.FTZ R8, R97.reuse, R8, 0.1716887056827545166 ;  /* 0x3e2fcf2a61087423 */ /* 0x040fe40000010008 */
[----:B------:R0:W-:Y:S01]  /*9130*/  STS.128 [R23+0x380], R72 ;  /* 0x0003804817007388 */ /* 0x0001e20000000c00 */
[C---:B------:R-:W-:Y:S02]  /*9140*/  FFMA.FTZ R11, R96.reuse, R11, -0.17900948226451873779 ;  /* 0xbe374e43600b7423 */ /* 0x040fe4000001000b */
[C---:B------:R-:W-:Y:S01]  /*9150*/  FFMA.FTZ R8, R97.reuse, R8, -0.17900948226451873779 ;  /* 0xbe374e4361087423 */ /* 0x040fe20000010008 */
[----:B------:R-:W-:Y:S01]  /*9160*/  BAR.SYNC.DEFER_BLOCKING 0x0 ;  /* 0x0000000000007b1d */ /* 0x000fe20000010000 */
[----:B------:R-:W-:Y:S02]  /*9170*/  FFMA.FTZ R69, R96, R11, 0.20512372255325317383 ;  /* 0x3e520bf460457423 */ /* 0x000fe4000001000b */
[----:B------:R-:W-:Y:S02]  /*9180*/  FFMA.FTZ R68, R97, R8, 0.20512372255325317383 ;  /* 0x3e520bf461447423 */ /* 0x000fe40000010008 */
[----:B------:R-:W-:-:S02]  /*9190*/  FFMA.FTZ R9, R94, R99, -0.16845393180847167969 ;  /* 0xbe2c7f305e097423 */ /* 0x000fc40000010063 */
[----:B------:R-:W-:Y:S02]  /*91a0*/  FFMA.FTZ R95, R212, R95, -0.72134751081466674805 ;  /* 0xbf38aa3bd45f7423 */ /* 0x000fe4000001005f */
[----:B------:R-:W-:Y:S02]  /*91b0*/  FFMA.FTZ R9, R94, R9, 0.1716887056827545166 ;  /* 0x3e2fcf2a5e097423 */ /* 0x000fe40000010009 */
[----:B------:R-:W-:Y:S02]  /*91c0*/  FMUL R95, R212, R95 ;  /* 0x0000005fd45f7220 */ /* 0x000fe40000400000 */
[C---:B0-----:R-:W-:Y:S02]  /*91d0*/  FFMA.FTZ R73, R96.reuse, R69, -0.24046532809734344482 ;  /* 0xbe763c8b60497423 */ /* 0x041fe40000010045 */
[----:B------:R-:W-:Y:S02]  /*91e0*/  FFMA.FTZ R72, R97, R68, -0.24046532809734344482 ;  /* 0xbe763c8b61487423 */ /* 0x000fe40000010044 */
[----:B------:R-:W-:-:S02]  /*91f0*/  FFMA.FTZ R77, R96, R73, 0.28857114911079406738 ;  /* 0x3e93bf99604d7423 */ /* 0x000fc40000010049 */
[C---:B------:R-:W-:Y:S02]  /*9200*/  FFMA.FTZ R76, R97.reuse, R72, 0.28857114911079406738 ;  /* 0x3e93bf99614c7423 */ /* 0x040fe40000010048 */
[----:B------:R-:W-:Y:S02]  /*9210*/  FFMA.FTZ R9, R94, R9, -0.17900948226451873779 ;  /* 0xbe374e435e097423 */ /* 0x000fe40000010009 */
[----:B------:R-:W-:Y:S01]  /*9220*/  FFMA.FTZ R81, R96, R77, -0.36067417263984680176 ;  /* 0xbeb8aa4960517423 */ /* 0x000fe2000001004d */
[----:B------:R-:W-:Y:S01]  /*9230*/  LDS.128 R60, [R0+0x400] ;  /* 0x00040000003c7984 */ /* 0x000fe20000000c00 */
[----:B------:R-:W-:Y:S02]  /*9240*/  FFMA.FTZ R80, R97, R76, -0.36067417263984680176 ;  /* 0xbeb8aa4961507423 */ /* 0x000fe4000001004c */
[----:B------:R-:W-:Y:S01]  /*9250*/  FFMA.FTZ R23, R94, R9, 0.20512372255325317383 ;  /* 0x3e520bf45e177423 */ /* 0x000fe20000010009 */
[----:B------:R-:W-:Y:S01]  /*9260*/  LDS.128 R64, [R0+0x800] ;  /* 0x0008000000407984 */ /* 0x000fe20000000c00 */
[----:B------:R-:W-:-:S02]  /*9270*/  FMUL R95, R212, R95 ;  /* 0x0000005fd45f7220 */ /* 0x000fc40000400000 */
[----:B------:R-:W-:Y:S01]  /*9280*/  FFMA.FTZ R85, R96, R81, 0.48089820146560668945 ;  /* 0x3ef6384a60557423 */ /* 0x000fe20000010051 */
[----:B------:R-:W0:Y:S01]  /*9290*/  LDS.128 R8, [R0] ;  /* 0x0000000000087984 */ /* 0x000e220000000c00 */
[C---:B------:R-:W-:Y:S02]  /*92a0*/  FFMA.FTZ R84, R97.reuse, R80, 0.48089820146560668945 ;  /* 0x3ef6384a61547423 */ /* 0x040fe40000010050 */
[----:B------:R-:W-:Y:S01]  /*92b0*/  FFMA.FTZ R212, R212, 1.4426950216293334961, R95 ;  /* 0x3fb8aa3bd4d47823 */ /* 0x000fe2000001005f */
[----:B------:R-:W1:Y:S01]  /*92c0*/  LDS.128 R68, [R0+0xc00] ;  /* 0x000c000000447984 */ /* 0x000e620000000c00 */
[----:B------:R-:W-:Y:S02]  /*92d0*/  FFMA.FTZ R95, R96, R85, -0.72134751081466674805 ;  /* 0xbf38aa3b605f7423 */ /* 0x000fe40000010055 */
[----:B------:R-:W-:Y:S01]  /*92e0*/  FFMA.FTZ R98, R97, R84, -0.72134751081466674805 ;  /* 0xbf38aa3b61627423 */ /* 0x000fe20000010054 */
[----:B------:R-:W2:Y:S01]  /*92f0*/  LDS.128 R72, [R0+0x1000] ;  /* 0x0010000000487984 */ /* 0x000ea20000000c00 */
[----:B------:R-:W-:-:S02]  /*9300*/  FFMA.FTZ R23, R94, R23, -0.24046532809734344482 ;  /* 0xbe763c8b5e177423 */ /* 0x000fc40000010017 */
[C---:B------:R-:W-:Y:S01]  /*9310*/  FMUL R98, R97.reuse, R98 ;  /* 0x0000006261627220 */ /* 0x040fe20000400000 */
[----:B------:R-:W3:Y:S01]  /*9320*/  LDS.128 R76, [R0+0x1400] ;  /* 0x00140000004c7984 */ /* 0x000ee20000000c00 */
[----:B------:R-:W-:Y:S02]  /*9330*/  FFMA.FTZ R23, R94, R23, 0.28857114911079406738 ;  /* 0x3e93bf995e177423 */ /* 0x000fe40000010017 */
[----:B------:R-:W-:Y:S01]  /*9340*/  FMUL R95, R96, R95 ;  /* 0x0000005f605f7220 */ /* 0x000fe20000400000 */
[----:B------:R-:W4:Y:S01]  /*9350*/  LDS.128 R80, [R0+0x1800] ;  /* 0x0018000000507984 */ /* 0x000f220000000c00 */
[C---:B------:R-:W-:Y:S02]  /*9360*/  FFMA.FTZ R23, R94.reuse, R23, -0.36067417263984680176 ;  /* 0xbeb8aa495e177423 */ /* 0x040fe40000010017 */
[----:B------:R-:W-:Y:S01]  /*9370*/  FMUL R98, R97, R98 ;  /* 0x0000006261627220 */ /* 0x000fe20000400000 */
[----:B------:R5:W3:Y:S01]  /*9380*/  LDS.128 R84, [R0+0x1c00] ;  /* 0x001c000000547984 */ /* 0x000ae20000000c00 */
[----:B------:R-:W-:-:S02]  /*9390*/  FFMA.FTZ R23, R94, R23, 0.48089820146560668945 ;  /* 0x3ef6384a5e177423 */ /* 0x000fc40000010017 */
[----:B------:R-:W-:Y:S02]  /*93a0*/  FMUL R95, R96, R95 ;  /* 0x0000005f605f7220 */ /* 0x000fe40000400000 */
[C---:B------:R-:W-:Y:S02]  /*93b0*/  FFMA.FTZ R23, R94.reuse, R23, -0.72134751081466674805 ;  /* 0xbf38aa3b5e177423 */ /* 0x040fe40000010017 */
[----:B------:R-:W-:Y:S02]  /*93c0*/  FADD R93, R93, R212 ;  /* 0x000000d45d5d7221 */ /* 0x000fe40000000000 */
[C---:B------:R-:W-:Y:S02]  /*93d0*/  FMUL R23, R94.reuse, R23 ;  /* 0x000000175e177220 */ /* 0x040fe40000400000 */
[----:B-----5:R-:W-:Y:S02]  /*93e0*/  @P2 IMAD.MOV.U32 R0, RZ, RZ, 0x7f800000 ;  /* 0x7f800000ff002424 */ /* 0x020fe400078e00ff */
[----:B------:R-:W-:-:S02]  /*93f0*/  FMUL R23, R94, R23 ;  /* 0x000000175e177220 */ /* 0x000fc40000400000 */
[----:B------:R-:W-:Y:S02]  /*9400*/  FFMA.FTZ R98, R97, 1.4426950216293334961, R98 ;  /* 0x3fb8aa3b61627823 */ /* 0x000fe40000010062 */
[----:B------:R-:W-:Y:S01]  /*9410*/  @P2 FFMA.FTZ R93, R3, R0, +INF ;  /* 0x7f800000035d2423 */ /* 0x000fe20000010000 */
[----:B------:R-:W-:Y:S01]  /*9420*/  @P4 MOV R3, 0x7f800000 ;  /* 0x7f80000000034802 */ /* 0x000fe20000000f00 */
[----:B------:R-:W-:Y:S01]  /*9430*/  FFMA.FTZ R95, R96, 1.4426950216293334961, R95 ;  /* 0x3fb8aa3b605f7823 */ /* 0x000fe2000001005f */
[----:B0-----:R0:W-:Y:S01]  /*9440*/  STG.E.U16 [R204.64], R8 ;  /* 0x00000008cc007986 */ /* 0x0011e2000c101504 */
[----:B------:R-:W-:Y:S01]  /*9450*/  @P1 IMAD.MOV.U32 R0, RZ, RZ, 0x7f800000 ;  /* 0x7f800000ff001424 */ /* 0x000fe200078e00ff */
[----:B------:R-:W-:Y:S01]  /*9460*/  FSETP.NEU.AND P2, PT, R88, RZ, PT ;  /* 0x000000ff5800720b */ /* 0x000fe20003f4d000 */
[----:B------:R-:W-:Y:S01]  /*9470*/  FFMA.FTZ R23, R94, 1.4426950216293334961, R23 ;  /* 0x3fb8aa3b5e177823 */ /* 0x000fe20000010017 */
[----:B------:R-:W-:Y:S01]  /*9480*/  STG.E.U16 [R202.64], R60 ;  /* 0x0000003cca007986 */ /* 0x000fe2000c101504 */
[----:B------:R-:W-:Y:S01]  /*9490*/  FADD R91, R91, R98 ;  /* 0x000000625b5b7221 */ /* 0x000fe20000000000 */
[----:B------:R-:W-:Y:S01]  /*94a0*/  PRMT R94, R8, 0x7632, R94 ;  /* 0x00007632085e7816 */ /* 0x000fe2000000005e */
[----:B------:R-:W-:Y:S01]  /*94b0*/  FADD R90, R90, R95 ;  /* 0x0000005f5a5a7221 */ /* 0x000fe20000000000 */
[----:B------:R-:W-:Y:S01]  /*94c0*/  STG.E.U16 [R200.64], R64 ;  /* 0x00000040c8007986 */ /* 0x000fe2000c101504 */
[----:B------:R-:W-:Y:S01]  /*94d0*/  @P1 FFMA.FTZ R91, R89, R0, +INF ;  /* 0x7f800000595b1423 */ /* 0x000fe20000010000 */
[----:B------:R-:W-:Y:S01]  /*94e0*/  PRMT R0, R60, 0x7632, R0 ;  /* 0x000076323c007816 */ /* 0x000fe20000000000 */
[----:B------:R-:W-:Y:S01]  /*94f0*/  @P4 FFMA.FTZ R90, R22, R3, +INF ;  /* 0x7f800000165a4423 */ /* 0x000fe20000010003 */
[----:B-1----:R-:W-:Y:S01]  /*9500*/  STG.E.U16 [R198.64], R68 ;  /* 0x00000044c6007986 */ /* 0x002fe2000c101504 */
[----:B------:R-:W-:Y:S01]  /*9510*/  PRMT R3, R64, 0x7632, R3 ;  /* 0x0000763240037816 */ /* 0x000fe20000000003 */
[----:B------:R-:W-:Y:S01]  /*9520*/  FADD R23, R92, R23 ;  /* 0x000000175c177221 */ /* 0x000fe20000000000 */
[----:B0-----:R-:W-:Y:S01]  /*9530*/  PRMT R8, R68, 0x7632, R8 ;  /* 0x0000763244087816 */ /* 0x001fe20000000008 */
[----:B--2---:R0:W-:Y:S01]  /*9540*/  STG.E.U16 [R196.64], R72 ;  /* 0x00000048c4007986 */ /* 0x0041e2000c101504 */
[----:B------:R-:W-:-:S02]  /*9550*/  @P5 MOV R95, 0x7f800000 ;  /* 0x7f800000005f5802 */ /* 0x000fc40000000f00 */
[----:B------:R-:W-:Y:S01]  /*9560*/  FSETP.NEU.AND P4, PT, R89, RZ, PT ;  /* 0x000000ff5900720b */ /* 0x000fe20003f8d000 */
[----:B---3--:R1:W-:Y:S01]  /*9570*/  STG.E.U16 [R194.64], R76 ;  /* 0x0000004cc2007986 */ /* 0x0083e2000c101504 */
[----:B------:R-:W-:Y:S01]  /*9580*/  PRMT R89, R71, 0x7632, R89 ;  /* 0x0000763247597816 */ /* 0x000fe20000000059 */
[----:B------:R-:W-:Y:S01]  /*9590*/  @P5 FFMA.FTZ R23, R88, R95, +INF ;  /* 0x7f80000058175423 */ /* 0x000fe2000001005f */
[----:B------:R-:W-:Y:S01]  /*95a0*/  FSETP.NEU.AND P5, PT, R22, RZ, PT ;  /* 0x000000ff1600720b */ /* 0x000fe20003fad000 */
[----:B----4-:R2:W-:Y:S01]  /*95b0*/  STG.E.U16 [R192.64], R80 ;  /* 0x00000050c0007986 */ /* 0x0105e2000c101504 */
[----:B------:R-:W-:Y:S02]  /*95c0*/  PRMT R22, R9, 0x7632, R22 ;  /* 0x0000763209167816 */ /* 0x000fe40000000016 */
[----:B------:R-:W-:Y:S01]  /*95d0*/  PRMT R88, R67, 0x7632, R88 ;  /* 0x0000763243587816 */ /* 0x000fe20000000058 */
[----:B------:R-:W-:Y:S01]  /*95e0*/  STG.E.U16 [R190.64], R84 ;  /* 0x00000054be007986 */ /* 0x000fe2000c101504 */
[----:B0-----:R-:W-:-:S02]  /*95f0*/  PRMT R72, R72, 0x7632, R72 ;  /* 0x0000763248487816 */ /* 0x001fc40000000048 */
[----:B------:R-:W-:Y:S01]  /*9600*/  PRMT R92, R83, 0x7632, R92 ;  /* 0x00007632535c7816 */ /* 0x000fe2000000005c */
[----:B------:R-:W-:Y:S01]  /*9610*/  STG.E.U16 [R188.64], R94 ;  /* 0x0000005ebc007986 */ /* 0x000fe2000c101504 */
[----:B-1----:R-:W-:Y:S02]  /*9620*/  PRMT R76, R76, 0x7632, R76 ;  /* 0x000076324c4c7816 */ /* 0x002fe4000000004c */
[----:B------:R-:W-:Y:S01]  /*9630*/  FSEL R93, R93, -INF , P3 ;  /* 0xff8000005d5d7808 */ /* 0x000fe20001800000 */
[----:B------:R0:W-:Y:S01]  /*9640*/  STG.E.U16 [R12.64], R0 ;  /* 0x000000000c007986 */ /* 0x0001e2000c101504 */
[----:B--2---:R-:W-:-:S03]  /*9650*/  PRMT R80, R80, 0x7632, R80 ;  /* 0x0000763250507816 */ /* 0x004fc60000000050 */
[----:B------:R1:W-:Y:S01]  /*9660*/  STG.E.U16 [R14.64], R3 ;  /* 0x000000030e007986 */ /* 0x0003e2000c101504 */
[----:B------:R-:W-:-:S03]  /*9670*/  FFMA R4, R93, 0.69314718246459960938, R4 ;  /* 0x3f3172185d047823 */ /* 0x000fc60000000004 */
[----:B------:R2:W-:Y:S01]  /*9680*/  STG.E.U16 [R16.64], R8 ;  /* 0x0000000810007986 */ /* 0x0005e2000c101504 */
[----:B0-----:R-:W-:-:S03]  /*9690*/  PRMT R13, R84, 0x7632, R13 ;  /* 0x00007632540d7816 */ /* 0x001fc6000000000d */
[----:B------:R0:W-:Y:S01]  /*96a0*/  STG.E.U16 [R18.64], R72 ;  /* 0x0000004812007986 */ /* 0x0001e2000c101504 */
[----:B------:R-:W-:Y:S02]  /*96b0*/  PRMT R0, R61, 0x7632, R0 ;  /* 0x000076323d007816 */ /* 0x000fe40000000000 */
[----:B-1----:R-:W-:Y:S01]  /*96c0*/  PRMT R3, R62, 0x7632, R3 ;  /* 0x000076323e037816 */ /* 0x002fe20000000003 */
[----:B------:R1:W-:Y:S01]  /*96d0*/  STG.E.U16 [R20.64], R76 ;  /* 0x0000004c14007986 */ /* 0x0003e2000c101504 */
[----:B------:R-:W-:Y:S02]  /*96e0*/  PRMT R12, R79, 0x7632, R12 ;  /* 0x000076324f0c7816 */ /* 0x000fe4000000000c */
[----:B--2---:R-:W-:Y:S01]  /*96f0*/  FSEL R8, R91, -INF , P4 ;  /* 0xff8000005b087808 */ /* 0x004fe20002000000 */
[----:B------:R2:W-:Y:S04]  /*9700*/  STG.E.U16 [R24.64], R80 ;  /* 0x0000005018007986 */ /* 0x0005e8000c101504 */
[----:B------:R3:W-:Y:S01]  /*9710*/  STG.E.U16 [R26.64], R13 ;  /* 0x0000000d1a007986 */ /* 0x0007e2000c101504 */
[----:B0-----:R-:W-:Y:S01]  /*9720*/  PRMT R72, R66, 0x7632, R72 ;  /* 0x0000763242487816 */ /* 0x001fe20000000048 */
[----:B------:R-:W-:-:S02]  /*9730*/  FFMA R7, R8, 0.69314718246459960938, R7 ;  /* 0x3f31721808077823 */ /* 0x000fc40000000007 */
[----:B------:R0:W-:Y:S01]  /*9740*/  STG.E.U16 [R28.64], R9 ;  /* 0x000000091c007986 */ /* 0x0001e2000c101504 */
[----:B-1----:R-:W-:-:S03]  /*9750*/  PRMT R76, R82, 0x7632, R76 ;  /* 0x00007632524c7816 */ /* 0x002fc6000000004c */
[----:B------:R-:W-:Y:S01]  /*9760*/  STG.E.U16 [R30.64], R61 ;  /* 0x0000003d1e007986 */ /* 0x000fe2000c101504 */
[----:B--2---:R-:W-:Y:S02]  /*9770*/  PRMT R24, R65, 0x7632, R24 ;  /* 0x0000763241187816 */ /* 0x004fe40000000018 */
[----:B------:R-:W-:Y:S01]  /*9780*/  PRMT R25, R69, 0x7632, R25 ;  /* 0x0000763245197816 */ /* 0x000fe20000000019 */
[----:B------:R-:W-:Y:S01]  /*9790*/  STG.E.U16 [R32.64], R65 ;  /* 0x0000004120007986 */ /* 0x000fe2000c101504 */
[----:B---3--:R-:W-:Y:S02]  /*97a0*/  PRMT R26, R73, 0x7632, R26 ;  /* 0x00007632491a7816 */ /* 0x008fe4000000001a */
[----:B------:R-:W-:Y:S01]  /*97b0*/  PRMT R27, R77, 0x7632, R27 ;  /* 0x000076324d1b7816 */ /* 0x000fe2000000001b */
[----:B------:R-:W-:Y:S01]  /*97c0*/  STG.E.U16 [R34.64], R69 ;  /* 0x0000004522007986 */ /* 0x000fe2000c101504 */
[----:B0-----:R-:W-:Y:S02]  /*97d0*/  PRMT R28, R81, 0x7632, R28 ;  /* 0x00007632511c7816 */ /* 0x001fe4000000001c */
[----:B------:R-:W-:Y:S01]  /*97e0*/  PRMT R29, R85, 0x7632, R29 ;  /* 0x00007632551d7816 */ /* 0x000fe2000000001d */
[----:B------:R0:W-:Y:S01]  /*97f0*/  STG.E.U16 [R36.64], R73 ;  /* 0x0000004924007986 */ /* 0x0001e2000c101504 */
[----:B------:R-:W-:-:S03]  /*9800*/  PRMT R9, R63, 0x7632, R9 ;  /* 0x000076323f097816 */ /* 0x000fc60000000009 */
[----:B------:R1:W-:Y:S04]  /*9810*/  STG.E.U16 [R38.64], R77 ;  /* 0x0000004d26007986 */ /* 0x0003e8000c101504 */
[----:B------:R-:W-:Y:S04]  /*9820*/  STG.E.U16 [R40.64], R81 ;  /* 0x0000005128007986 */ /* 0x000fe8000c101504 */
[----:B------:R-:W-:Y:S01]  /*9830*/  STG.E.U16 [R42.64], R85 ;  /* 0x000000552a007986 */ /* 0x000fe2000c101504 */
[----:B0-----:R-:W-:-:S03]  /*9840*/  PRMT R73, R70, 0x7632, R73 ;  /* 0x0000763246497816 */ /* 0x001fc60000000049 */
[----:B------:R-:W-:Y:S01]  /*9850*/  STG.E.U16 [R44.64], R22 ;  /* 0x000000162c007986 */ /* 0x000fe2000c101504 */
[----:B-1----:R-:W-:-:S03]  /*9860*/  PRMT R77, R86, 0x7632, R77 ;  /* 0x00007632564d7816 */ /* 0x002fc6000000004d */
[----:B------:R0:W-:Y:S04]  /*9870*/  STG.E.U16 [R46.64], R0 ;  /* 0x000000002e007986 */ /* 0x0001e8000c101504 */
[----:B------:R-:W-:Y:S04]  /*9880*/  STG.E.U16 [R48.64], R24 ;  /* 0x0000001830007986 */ /* 0x000fe8000c101504 */
[----:B------:R-:W-:Y:S04]  /*9890*/  STG.E.U16 [R50.64], R25 ;  /* 0x0000001932007986 */ /* 0x000fe8000c101504 */
[----:B------:R-:W-:Y:S01]  /*98a0*/  STG.E.U16 [R52.64], R26 ;  /* 0x0000001a34007986 */ /* 0x000fe2000c101504 */
[----:B0-----:R-:W-:-:S03]  /*98b0*/  PRMT R0, R10, 0x7632, R0 ;  /* 0x000076320a007816 */ /* 0x001fc60000000000 */
[----:B------:R-:W-:Y:S04]  /*98c0*/  STG.E.U16 [R54.64], R27 ;  /* 0x0000001b36007986 */ /* 0x000fe8000c101504 */
[----:B------:R-:W-:Y:S04]  /*98d0*/  STG.E.U16 [R56.64], R28 ;  /* 0x0000001c38007986 */ /* 0x000fe8000c101504 */
[----:B------:R-:W-:Y:S04]  /*98e0*/  STG.E.U16 [R58.64], R29 ;  /* 0x0000001d3a007986 */ /* 0x000fe8000c101504 */
[----:B------:R0:W-:Y:S04]  /*98f0*/  STG.E.U16 [R124.64], R10 ;  /* 0x0000000a7c007986 */ /* 0x0001e8000c101504 */
[----:B------:R-:W-:Y:S04]  /*9900*/  STG.E.U16 [R126.64], R62 ;  /* 0x0000003e7e007986 */ /* 0x000fe8000c101504 */
[----:B------:R-:W-:Y:S04]  /*9910*/  STG.E.U16 [R128.64], R66 ;  /* 0x0000004280007986 */ /* 0x000fe8000c101504 */
[----:B------:R-:W-:Y:S01]  /*9920*/  STG.E.U16 [R130.64], R70 ;  /* 0x0000004682007986 */ /* 0x000fe2000c101504 */
[----:B0-----:R-:W-:-:S03]  /*9930*/  PRMT R10, R75, 0x7632, R10 ;  /* 0x000076324b0a7816 */ /* 0x001fc6000000000a */
[----:B------:R0:W-:Y:S04]  /*9940*/  STG.E.U16 [R132.64], R74 ;  /* 0x0000004a84007986 */ /* 0x0001e8000c101504 */
[----:B------:R1:W-:Y:S04]  /*9950*/  STG.E.U16 [R134.64], R78 ;  /* 0x0000004e86007986 */ /* 0x0003e8000c101504 */
[----:B------:R-:W-:Y:S04]  /*9960*/  STG.E.U16 [R136.64], R82 ;  /* 0x0000005288007986 */ /* 0x000fe8000c101504 */
[----:B------:R2:W-:Y:S01]  /*9970*/  STG.E.U16 [R138.64], R86 ;  /* 0x000000568a007986 */ /* 0x0005e2000c101504 */
[----:B0-----:R-:W-:-:S03]  /*9980*/  PRMT R74, R74, 0x7632, R74 ;  /* 0x000076324a4a7816 */ /* 0x001fc6000000004a */
[----:B------:R0:W-:Y:S01]  /*9990*/  STG.E.U16 [R140.64], R0 ;  /* 0x000000008c007986 */ /* 0x0001e2000c101504 */
[----:B-1----:R-:W-:-:S03]  /*99a0*/  PRMT R78, R78, 0x7632, R78 ;  /* 0x000076324e4e7816 */ /* 0x002fc6000000004e */
[----:B------:R1:W-:Y:S04]  /*99b0*/  STG.E.U16 [R142.64], R3 ;  /* 0x000000038e007986 */ /* 0x0003e8000c101504 */
[----:B------:R-:W-:Y:S01]  /*99c0*/  STG.E.U16 [R144.64], R72 ;  /* 0x0000004890007986 */ /* 0x000fe2000c101504 */
[----:B--2---:R-:W-:-:S03]  /*99d0*/  PRMT R86, R11, 0x7632, R86 ;  /* 0x000076320b567816 */ /* 0x004fc60000000056 */
[----:B------:R-:W-:Y:S01]  /*99e0*/  STG.E.U16 [R146.64], R73 ;  /* 0x0000004992007986 */ /* 0x000fe2000c101504 */
[----:B0-----:R-:W-:-:S03]  /*99f0*/  FSEL R0, R23, -INF , P2 ;  /* 0xff80000017007808 */ /* 0x001fc60001000000 */
[----:B------:R-:W-:Y:S01]  /*9a00*/  STG.E.U16 [R148.64], R74 ;  /* 0x0000004a94007986 */ /* 0x000fe2000c101504 */
[----:B-1----:R-:W-:Y:S01]  /*9a10*/  FSEL R3, R90, -INF , P5 ;  /* 0xff8000005a037808 */ /* 0x002fe20002800000 */
[----:B------:R-:W-:Y:S01]  /*9a20*/  FFMA R5, R0, 0.69314718246459960938, R5 ;  /* 0x3f31721800057823 */ /* 0x000fe20000000005 */
[----:B------:R-:W-:Y:S01]  /*9a30*/  LOP3.LUT R0, R235, 0x70, RZ, 0xc0, !PT ;  /* 0x00000070eb007812 */ /* 0x000fe200078ec0ff */
[----:B------:R-:W-:Y:S02]  /*9a40*/  STG.E.U16 [R150.64], R78 ;  /* 0x0000004e96007986 */ /* 0x000fe4000c101504 */
[----:B------:R-:W-:Y:S02]  /*9a50*/  FFMA R6, R3, 0.69314718246459960938, R6 ;  /* 0x3f31721803067823 */ /* 0x000fe40000000006 */
[----:B------:R-:W-:Y:S04]  /*9a60*/  STG.E.U16 [R152.64], R76 ;  /* 0x0000004c98007986 */ /* 0x000fe8000c101504 */
[----:B------:R-:W-:Y:S04]  /*9a70*/  STG.E.U16 [R154.64], R77 ;  /* 0x0000004d9a007986 */ /* 0x000fe8000c101504 */
[----:B------:R0:W-:Y:S04]  /*9a80*/  STG.E.U16 [R156.64], R11 ;  /* 0x0000000b9c007986 */ /* 0x0001e8000c101504 */
[----:B------:R1:W-:Y:S04]  /*9a90*/  STG.E.U16 [R158.64], R63 ;  /* 0x0000003f9e007986 */ /* 0x0003e8000c101504 */
[----:B------:R1:W-:Y:S04]  /*9aa0*/  STG.E.U16 [R160.64], R67 ;  /* 0x00000043a0007986 */ /* 0x0003e8000c101504 */
[----:B------:R1:W-:Y:S01]  /*9ab0*/  STG.E.U16 [R162.64], R71 ;  /* 0x00000047a2007986 */ /* 0x0003e2000c101504 */
[----:B0-----:R-:W-:-:S03]  /*9ac0*/  PRMT R11, R87, 0x7632, R11 ;  /* 0x00007632570b7816 */ /* 0x001fc6000000000b */
[----:B------:R1:W-:Y:S04]  /*9ad0*/  STG.E.U16 [R164.64], R75 ;  /* 0x0000004ba4007986 */ /* 0x0003e8000c101504 */
        /* <DEDUP_REMOVED lines=11> */
[----:B------:R-:W-:Y:S06]  /*9b90*/  BAR.SYNC.DEFER_BLOCKING 0x0 ;  /* 0x0000000000007b1d */ /* 0x000fec0000010000 */
[----:B------:R1:W-:Y:S04]  /*9ba0*/  STS.128 [R0], R4 ;  /* 0x0000000400007388 */ /* 0x0003e80000000c00 */
[----:B------:R-:W-:Y:S06]  /*9bb0*/  BAR.SYNC.DEFER_BLOCKING 0x0 ;  /* 0x0000000000007b1d */ /* 0x000fec0000010000 */
[----:B------:R-:W-:Y:S05]  /*9bc0*/  @P0 EXIT ;  /* 0x000000000000094d */ /* 0x000fea0003800000 */
[----:B-1----:R-:W0:Y:S01]  /*9bd0*/  LDS R7, [R2] ;  /* 0x0000000002077984 */ /* 0x002e220000000800 */
[----:B------:R-:W-:Y:S01]  /*9be0*/  IMAD R0, R234, c[0x0][0x1cc], RZ ;  /* 0x00007300ea007a24 */ /* 0x000fe200078e02ff */
[C---:B------:R-:W-:Y:S01]  /*9bf0*/  SHF.L.U32 R5, R230.reuse, 0x2, RZ ;  /* 0x00000002e6057819 */ /* 0x040fe200000006ff */
[----:B------:R-:W-:-:S03]  /*9c00*/  IMAD.HI R3, R230, 0x4, RZ ;  /* 0x00000004e6037827 */ /* 0x000fc600078e02ff */
[C---:B------:R-:W-:Y:S01]  /*9c10*/  SHF.L.U32 R4, R0.reuse, 0x2, RZ ;  /* 0x0000000200047819 */ /* 0x040fe200000006ff */
[----:B------:R-:W-:-:S03]  /*9c20*/  IMAD.HI R0, R0, 0x4, RZ ;  /* 0x0000000400007827 */ /* 0x000fc600078e02ff */
[----:B------:R-:W-:-:S04]  /*9c30*/  IADD3 R4, P0, P1, R5, c[0x0][0x180], R4 ;  /* 0x0000600005047a10 */ /* 0x000fc8000791e004 */
[----:B------:R-:W-:-:S05]  /*9c40*/  IADD3.X R5, R3, c[0x0][0x184], R0, P0, P1 ;  /* 0x0000610003057a10 */ /* 0x000fca00007e2400 */
[----:B0-----:R-:W-:Y:S01]  /*9c50*/  STG.E [R4.64], R7 ;  /* 0x0000000704007986 */ /* 0x001fe2000c101904 */
[----:B------:R-:W-:Y:S05]  /*9c60*/  EXIT ;  /* 0x000000000000794d */ /* 0x000fea0003800000 */
.L_x_2:
[----:B------:R-:W-:-:S00]  /*9c70*/  BRA `(.L_x_2) ;  /* 0xfffffff000007947 */ /* 0x000fc0000383ffff */
[----:B------:R-:W-:-:S00]  /*9c80*/  NOP ;  /* 0x0000000000007918 */ /* 0x000fc00000000000 */
[----:B------:R-:W-:-:S00]  /*9c90*/  NOP ;  /* 0x0000000000007918 */ /* 0x000fc00000000000 */
[----:B------:R-:W-:-:S00]  /*9ca0*/  NOP ;  /* 0x0000000000007918 */ /* 0x000fc00000000000 */
[----:B------:R-:W-:-:S00]  /*9cb0*/  NOP ;  /* 0x0000000000007918 */ /* 0x000fc00000000000 */
[----:B------:R-:W-:-:S00]  /*9cc0*/  NOP ;  /* 0x0000000000007918 */ /* 0x000fc00000000000 */
[----:B------:R-:W-:-:S00]  /*9cd0*/  NOP ;  /* 0x0000000000007918 */ /* 0x000fc00000000000 */
[----:B------:R-:W-:-:S00]  /*9ce0*/  NOP ;  /* 0x0000000000007918 */ /* 0x000fc00000000000 */
[----:B------:R-:W-:-:S00]  /*9cf0*/  NOP ;  /* 0x0000000000007918 */ /* 0x000fc00000000000 */
.L_x_3:


//--------------------- .nv.global.init           --------------------------
	.section	.nv.global.init,"aw",@progbits
.nv.global.init:
	.type		_$_str,@object
	.size		_$_str,(.L_0 - _$_str)
_$_str:
        /*0000*/ 	.byte	0x5f, 0x5f, 0x43, 0x55, 0x44, 0x41, 0x5f, 0x46, 0x54, 0x5a, 0x00
.L_0:


//--------------------- .nv.shared.attn_fwd       --------------------------
	.section	.nv.shared.attn_fwd,"aw",@nobits
	.sectionflags	@""
	.align	16
